//
// Generated by NVIDIA NVVM Compiler
//
// Compiler Build ID: CL-36424714
// Cuda compilation tools, release 13.0, V13.0.88
// Based on NVVM 20.0.0
//

.version 9.0
.target sm_100
.address_size 64

	// .globl	_Z7matMultP7double2ii
.func  (.param .align 16 .b8 func_retval0[16]) __internal_trig_reduction_slowpathd
(
	.param .b64 __internal_trig_reduction_slowpathd_param_0
)
;
.global .align 8 .b8 __cudart_i2opi_d[144] = {8, 93, 141, 31, 177, 95, 251, 107, 234, 146, 82, 138, 247, 57, 7, 61, 123, 241, 229, 235, 199, 186, 39, 117, 45, 234, 95, 158, 102, 63, 70, 79, 183, 9, 203, 39, 207, 126, 54, 109, 31, 109, 10, 90, 139, 17, 47, 239, 15, 152, 5, 222, 255, 151, 248, 31, 59, 40, 249, 189, 139, 95, 132, 156, 244, 57, 83, 131, 57, 214, 145, 57, 65, 126, 95, 180, 38, 112, 156, 233, 132, 68, 187, 46, 245, 53, 130, 232, 62, 167, 41, 177, 28, 235, 29, 254, 28, 146, 209, 9, 234, 46, 73, 6, 224, 210, 77, 66, 58, 110, 36, 183, 97, 197, 187, 222, 171, 99, 81, 254, 65, 144, 67, 60, 153, 149, 98, 219, 192, 221, 52, 245, 209, 87, 39, 252, 41, 21, 68, 78, 110, 131, 249, 162};
.global .align 16 .b8 __cudart_sin_cos_coeffs[128] = {70, 210, 176, 44, 241, 229, 90, 190, 146, 227, 172, 105, 227, 29, 199, 62, 161, 98, 219, 25, 160, 1, 42, 191, 24, 8, 17, 17, 17, 17, 129, 63, 84, 85, 85, 85, 85, 85, 197, 191, 0, 0, 0, 0, 0, 0, 0, 0, 0, 0, 0, 0, 0, 0, 0, 0, 100, 129, 253, 32, 131, 255, 168, 189, 40, 133, 239, 193, 167, 238, 33, 62, 217, 230, 6, 142, 79, 126, 146, 190, 233, 188, 221, 25, 160, 1, 250, 62, 71, 93, 193, 22, 108, 193, 86, 191, 81, 85, 85, 85, 85, 85, 165, 63, 0, 0, 0, 0, 0, 0, 224, 191, 0, 0, 0, 0, 0, 0, 240, 63};

.visible .entry _Z7matMultP7double2ii(
	.param .u64 .ptr .align 1 _Z7matMultP7double2ii_param_0,
	.param .u32 _Z7matMultP7double2ii_param_1,
	.param .u32 _Z7matMultP7double2ii_param_2
)
{
	.reg .pred 	%p<13>;
	.reg .b32 	%r<38>;
	.reg .b64 	%rd<14>;
	.reg .b64 	%fd<87>;

	ld.param.u64 	%rd2, [_Z7matMultP7double2ii_param_0];
	ld.param.u32 	%r10, [_Z7matMultP7double2ii_param_1];
	mov.u32 	%r11, %ctaid.x;
	mov.u32 	%r12, %ctaid.y;
	mov.u32 	%r13, %tid.x;
	mov.u32 	%r14, %tid.y;
	shl.b32 	%r15, %r11, 4;
	add.s32 	%r1, %r15, %r13;
	shl.b32 	%r16, %r12, 4;
	add.s32 	%r17, %r16, %r14;
	shr.u32 	%r18, %r10, 31;
	add.s32 	%r19, %r10, %r18;
	shr.s32 	%r20, %r19, 1;
	setp.gt.s32 	%p1, %r1, %r20;
	setp.ge.s32 	%p2, %r17, %r10;
	or.pred  	%p3, %p1, %p2;
	@%p3 bra 	$L__BB0_12;
	cvta.to.global.u64 	%rd3, %rd2;
	shr.u32 	%r21, %r10, 1;
	mad.lo.s32 	%r22, %r17, %r21, %r17;
	add.s32 	%r23, %r22, %r1;
	mul.wide.u32 	%rd4, %r23, 16;
	add.s64 	%rd1, %rd3, %rd4;
	or.b32  	%r24, %r1, %r17;
	setp.ne.s32 	%p4, %r24, 0;
	@%p4 bra 	$L__BB0_3;
	mov.b64 	%rd13, 4607182418800017408;
	st.global.u64 	[%rd1], %rd13;
	st.global.u64 	[%rd1+8], %rd13;
	bra.uni 	$L__BB0_12;
$L__BB0_3:
	cvt.rn.f64.u32 	%fd1, %r10;
	ld.global.f64 	%fd2, [%rd1];
	cvt.rn.f64.u32 	%fd16, %r1;
	mul.f64 	%fd17, %fd16, 0d400921FAFC8B007A;
	div.rn.f64 	%fd3, %fd17, %fd1;
	abs.f64 	%fd4, %fd3;
	setp.neu.f64 	%p5, %fd4, 0d7FF0000000000000;
	@%p5 bra 	$L__BB0_5;
	mov.f64 	%fd23, 0d0000000000000000;
	mul.rn.f64 	%fd85, %fd3, %fd23;
	mov.b32 	%r36, 0;
	bra.uni 	$L__BB0_7;
$L__BB0_5:
	mul.f64 	%fd18, %fd3, 0d3FE45F306DC9C883;
	cvt.rni.s32.f64 	%r36, %fd18;
	cvt.rn.f64.s32 	%fd19, %r36;
	fma.rn.f64 	%fd20, %fd19, 0dBFF921FB54442D18, %fd3;
	fma.rn.f64 	%fd21, %fd19, 0dBC91A62633145C00, %fd20;
	fma.rn.f64 	%fd85, %fd19, 0dB97B839A252049C0, %fd21;
	setp.ltu.f64 	%p6, %fd4, 0d41E0000000000000;
	@%p6 bra 	$L__BB0_7;
	{ // callseq 0, 0
	.param .b64 param0;
	st.param.f64 	[param0], %fd3;
	.param .align 16 .b8 retval0[16];
	call.uni (retval0), 
	__internal_trig_reduction_slowpathd, 
	(
	param0
	);
	ld.param.f64 	%fd85, [retval0];
	ld.param.b32 	%r36, [retval0+8];
	} // callseq 0
$L__BB0_7:
	shl.b32 	%r27, %r36, 6;
	cvt.u64.u32 	%rd5, %r27;
	and.b64  	%rd6, %rd5, 64;
	mov.u64 	%rd7, __cudart_sin_cos_coeffs;
	add.s64 	%rd8, %rd7, %rd6;
	mul.rn.f64 	%fd24, %fd85, %fd85;
	and.b32  	%r28, %r36, 1;
	setp.eq.b32 	%p7, %r28, 1;
	selp.f64 	%fd25, 0dBDA8FF8320FD8164, 0d3DE5DB65F9785EBA, %p7;
	ld.global.nc.v2.f64 	{%fd26, %fd27}, [%rd8];
	fma.rn.f64 	%fd28, %fd25, %fd24, %fd26;
	fma.rn.f64 	%fd29, %fd28, %fd24, %fd27;
	ld.global.nc.v2.f64 	{%fd30, %fd31}, [%rd8+16];
	fma.rn.f64 	%fd32, %fd29, %fd24, %fd30;
	fma.rn.f64 	%fd33, %fd32, %fd24, %fd31;
	ld.global.nc.v2.f64 	{%fd34, %fd35}, [%rd8+32];
	fma.rn.f64 	%fd36, %fd33, %fd24, %fd34;
	fma.rn.f64 	%fd37, %fd36, %fd24, %fd35;
	fma.rn.f64 	%fd38, %fd37, %fd85, %fd85;
	fma.rn.f64 	%fd39, %fd37, %fd24, 0d3FF0000000000000;
	selp.f64 	%fd40, %fd39, %fd38, %p7;
	and.b32  	%r29, %r36, 2;
	setp.eq.s32 	%p8, %r29, 0;
	mov.f64 	%fd41, 0d0000000000000000;
	sub.f64 	%fd42, %fd41, %fd40;
	selp.f64 	%fd9, %fd40, %fd42, %p8;
	cvt.rn.f64.u32 	%fd43, %r17;
	mul.f64 	%fd44, %fd43, 0d400921FAFC8B007A;
	div.rn.f64 	%fd10, %fd44, %fd1;
	abs.f64 	%fd11, %fd10;
	setp.neu.f64 	%p9, %fd11, 0d7FF0000000000000;
	@%p9 bra 	$L__BB0_9;
	mov.f64 	%fd50, 0d0000000000000000;
	mul.rn.f64 	%fd86, %fd10, %fd50;
	mov.b32 	%r37, 0;
	bra.uni 	$L__BB0_11;
$L__BB0_9:
	mul.f64 	%fd45, %fd10, 0d3FE45F306DC9C883;
	cvt.rni.s32.f64 	%r37, %fd45;
	cvt.rn.f64.s32 	%fd46, %r37;
	fma.rn.f64 	%fd47, %fd46, 0dBFF921FB54442D18, %fd10;
	fma.rn.f64 	%fd48, %fd46, 0dBC91A62633145C00, %fd47;
	fma.rn.f64 	%fd86, %fd46, 0dB97B839A252049C0, %fd48;
	setp.ltu.f64 	%p10, %fd11, 0d41E0000000000000;
	@%p10 bra 	$L__BB0_11;
	{ // callseq 1, 0
	.param .b64 param0;
	st.param.f64 	[param0], %fd10;
	.param .align 16 .b8 retval0[16];
	call.uni (retval0), 
	__internal_trig_reduction_slowpathd, 
	(
	param0
	);
	ld.param.f64 	%fd86, [retval0];
	ld.param.b32 	%r37, [retval0+8];
	} // callseq 1
$L__BB0_11:
	mul.f64 	%fd51, %fd1, 0d4010000000000000;
	mul.f64 	%fd52, %fd51, %fd1;
	rcp.rn.f64 	%fd53, %fd52;
	neg.f64 	%fd54, %fd53;
	shl.b32 	%r32, %r37, 6;
	cvt.u64.u32 	%rd9, %r32;
	and.b64  	%rd10, %rd9, 64;
	add.s64 	%rd12, %rd7, %rd10;
	mul.rn.f64 	%fd55, %fd86, %fd86;
	and.b32  	%r33, %r37, 1;
	setp.eq.b32 	%p11, %r33, 1;
	selp.f64 	%fd56, 0dBDA8FF8320FD8164, 0d3DE5DB65F9785EBA, %p11;
	ld.global.nc.v2.f64 	{%fd57, %fd58}, [%rd12];
	fma.rn.f64 	%fd59, %fd56, %fd55, %fd57;
	fma.rn.f64 	%fd60, %fd59, %fd55, %fd58;
	ld.global.nc.v2.f64 	{%fd61, %fd62}, [%rd12+16];
	fma.rn.f64 	%fd63, %fd60, %fd55, %fd61;
	fma.rn.f64 	%fd64, %fd63, %fd55, %fd62;
	ld.global.nc.v2.f64 	{%fd65, %fd66}, [%rd12+32];
	fma.rn.f64 	%fd67, %fd64, %fd55, %fd65;
	fma.rn.f64 	%fd68, %fd67, %fd55, %fd66;
	fma.rn.f64 	%fd69, %fd68, %fd86, %fd86;
	fma.rn.f64 	%fd70, %fd68, %fd55, 0d3FF0000000000000;
	selp.f64 	%fd71, %fd70, %fd69, %p11;
	and.b32  	%r34, %r37, 2;
	setp.eq.s32 	%p12, %r34, 0;
	mov.f64 	%fd72, 0d0000000000000000;
	sub.f64 	%fd73, %fd72, %fd71;
	selp.f64 	%fd74, %fd71, %fd73, %p12;
	mul.f64 	%fd75, %fd74, %fd74;
	fma.rn.f64 	%fd76, %fd9, %fd9, %fd75;
	mul.f64 	%fd77, %fd54, %fd2;
	div.rn.f64 	%fd78, %fd77, %fd76;
	mul.lo.s32 	%r35, %r10, %r10;
	cvt.rn.f64.u32 	%fd79, %r35;
	div.rn.f64 	%fd80, %fd78, %fd79;
	st.global.f64 	[%rd1], %fd80;
	ld.global.f64 	%fd81, [%rd1+8];
	mul.f64 	%fd82, %fd54, %fd81;
	div.rn.f64 	%fd83, %fd82, %fd76;
	div.rn.f64 	%fd84, %fd83, %fd79;
	st.global.f64 	[%rd1+8], %fd84;
$L__BB0_12:
	ret;

}
.func  (.param .align 16 .b8 func_retval0[16]) __internal_trig_reduction_slowpathd(
	.param .b64 __internal_trig_reduction_slowpathd_param_0
)
{
	.local .align 8 .b8 	__local_depot1[40];
	.reg .b64 	%SP;
	.reg .b64 	%SPL;
	.reg .pred 	%p<10>;
	.reg .b32 	%r<47>;
	.reg .b64 	%rd<74>;
	.reg .b64 	%fd<5>;

	mov.u64 	%SPL, __local_depot1;
	ld.param.f64 	%fd4, [__internal_trig_reduction_slowpathd_param_0];
	add.u64 	%rd1, %SPL, 0;
	{
	.reg .b32 %temp; 
	mov.b64 	{%temp, %r1}, %fd4;
	}
	shr.u32 	%r2, %r1, 20;
	and.b32  	%r3, %r2, 2047;
	setp.eq.s32 	%p1, %r3, 2047;
	mov.b32 	%r46, 0;
	@%p1 bra 	$L__BB1_9;
	add.s32 	%r20, %r3, -1024;
	mov.b64 	%rd20, %fd4;
	shl.b64 	%rd2, %rd20, 11;
	shr.u32 	%r4, %r20, 6;
	sub.s32 	%r45, 15, %r4;
	sub.s32 	%r21, 19, %r4;
	setp.lt.u32 	%p2, %r20, 128;
	selp.b32 	%r6, 18, %r21, %p2;
	setp.ge.s32 	%p3, %r45, %r6;
	mov.b64 	%rd70, 0;
	@%p3 bra 	$L__BB1_4;
	add.s32 	%r23, %r6, %r4;
	neg.s32 	%r43, %r23;
	or.b64  	%rd3, %rd2, -9223372036854775808;
	mov.b64 	%rd70, 0;
	mov.b32 	%r42, 0;
	mov.u64 	%rd25, __cudart_i2opi_d;
	mov.u32 	%r44, %r45;
$L__BB1_3:
	.pragma "nounroll";
	mul.wide.s32 	%rd22, %r42, 8;
	add.s64 	%rd23, %rd1, %rd22;
	mul.wide.s32 	%rd24, %r44, 8;
	add.s64 	%rd26, %rd25, %rd24;
	ld.global.nc.u64 	%rd27, [%rd26];
	{
	.reg .u32 %r0, %r1, %r2, %r3, %alo, %ahi, %blo, %bhi, %clo, %chi;
	mov.b64 	{%alo,%ahi}, %rd27;
	mov.b64 	{%blo,%bhi}, %rd3;
	mov.b64 	{%clo,%chi}, %rd70;
	mad.lo.cc.u32 	%r0, %alo, %blo, %clo;
	madc.hi.cc.u32 	%r1, %alo, %blo, %chi;
	madc.hi.u32 	%r2, %alo, %bhi, 0;
	mad.lo.cc.u32 	%r1, %alo, %bhi, %r1;
	madc.hi.cc.u32 	%r2, %ahi, %blo, %r2;
	madc.hi.u32 	%r3, %ahi, %bhi, 0;
	mad.lo.cc.u32 	%r1, %ahi, %blo, %r1;
	madc.lo.cc.u32 	%r2, %ahi, %bhi, %r2;
	addc.u32 	%r3, %r3, 0;
	mov.b64 	%rd28, {%r0,%r1};
	mov.b64 	%rd70, {%r2,%r3};
	}
	st.local.u64 	[%rd23], %rd28;
	add.s32 	%r44, %r44, 1;
	add.s32 	%r43, %r43, 1;
	add.s32 	%r42, %r42, 1;
	setp.ne.s32 	%p4, %r43, -15;
	mov.u32 	%r45, %r6;
	@%p4 bra 	$L__BB1_3;
$L__BB1_4:
	cvt.s64.s32 	%rd29, %r45;
	cvt.u64.u32 	%rd30, %r4;
	add.s64 	%rd31, %rd30, %rd29;
	shl.b64 	%rd32, %rd31, 3;
	add.s64 	%rd33, %rd1, %rd32;
	st.local.u64 	[%rd33+-120], %rd70;
	and.b32  	%r15, %r2, 63;
	ld.local.u64 	%rd72, [%rd1+16];
	ld.local.u64 	%rd71, [%rd1+24];
	setp.eq.s32 	%p5, %r15, 0;
	@%p5 bra 	$L__BB1_6;
	shl.b64 	%rd34, %rd71, %r15;
	shr.u64 	%rd35, %rd72, 1;
	xor.b32  	%r24, %r15, 63;
	shr.u64 	%rd36, %rd35, %r24;
	or.b64  	%rd71, %rd34, %rd36;
	ld.local.u64 	%rd37, [%rd1+8];
	shl.b64 	%rd38, %rd72, %r15;
	shr.u64 	%rd39, %rd37, 1;
	shr.u64 	%rd40, %rd39, %r24;
	or.b64  	%rd72, %rd38, %rd40;
$L__BB1_6:
	and.b32  	%r25, %r1, -2147483648;
	shr.u64 	%rd41, %rd71, 62;
	cvt.u32.u64 	%r26, %rd41;
	mov.b64 	{%r27, %r28}, %rd71;
	mov.b64 	{%r29, %r30}, %rd72;
	shf.l.wrap.b32 	%r31, %r30, %r27, 2;
	shf.l.wrap.b32 	%r32, %r27, %r28, 2;
	mov.b64 	%rd42, {%r31, %r32};
	shl.b64 	%rd43, %rd72, 2;
	shr.u64 	%rd44, %rd42, 63;
	cvt.u32.u64 	%r33, %rd44;
	add.s32 	%r34, %r33, %r26;
	setp.eq.s32 	%p6, %r25, 0;
	neg.s32 	%r35, %r34;
	selp.b32 	%r46, %r34, %r35, %p6;
	setp.gt.s64 	%p7, %rd42, -1;
	mov.b64 	%rd45, 0;
	{
	.reg .u32 %r0, %r1, %r2, %r3, %a0, %a1, %a2, %a3, %b0, %b1, %b2, %b3;
	mov.b64 	{%a0,%a1}, %rd45;
	mov.b64 	{%a2,%a3}, %rd45;
	mov.b64 	{%b0,%b1}, %rd43;
	mov.b64 	{%b2,%b3}, %rd42;
	sub.cc.u32 	%r0, %a0, %b0;
	subc.cc.u32 	%r1, %a1, %b1;
	subc.cc.u32 	%r2, %a2, %b2;
	subc.u32 	%r3, %a3, %b3;
	mov.b64 	%rd46, {%r0,%r1};
	mov.b64 	%rd47, {%r2,%r3};
	}
	xor.b32  	%r36, %r25, -2147483648;
	selp.b64 	%rd73, %rd42, %rd47, %p7;
	selp.b64 	%rd14, %rd43, %rd46, %p7;
	selp.b32 	%r17, %r25, %r36, %p7;
	clz.b64 	%r37, %rd73;
	cvt.u64.u32 	%rd15, %r37;
	setp.eq.s32 	%p8, %r37, 0;
	@%p8 bra 	$L__BB1_8;
	cvt.u32.u64 	%r38, %rd15;
	and.b32  	%r39, %r38, 63;
	shl.b64 	%rd48, %rd73, %r39;
	shr.u64 	%rd49, %rd14, 1;
	not.b32 	%r40, %r38;
	and.b32  	%r41, %r40, 63;
	shr.u64 	%rd50, %rd49, %r41;
	or.b64  	%rd73, %rd48, %rd50;
$L__BB1_8:
	mov.b64 	%rd51, -3958705157555305931;
	{
	.reg .u32 %r0, %r1, %r2, %r3, %alo, %ahi, %blo, %bhi;
	mov.b64 	{%alo,%ahi}, %rd73;
	mov.b64 	{%blo,%bhi}, %rd51;
	mul.lo.u32 	%r0, %alo, %blo;
	mul.hi.u32 	%r1, %alo, %blo;
	mad.lo.cc.u32 	%r1, %alo, %bhi, %r1;
	madc.hi.u32 	%r2, %alo, %bhi, 0;
	mad.lo.cc.u32 	%r1, %ahi, %blo, %r1;
	madc.hi.cc.u32 	%r2, %ahi, %blo, %r2;
	madc.hi.u32 	%r3, %ahi, %bhi, 0;
	mad.lo.cc.u32 	%r2, %ahi, %bhi, %r2;
	addc.u32 	%r3, %r3, 0;
	mov.b64 	%rd52, {%r0,%r1};
	mov.b64 	%rd53, {%r2,%r3};
	}
	setp.gt.s64 	%p9, %rd53, 0;
	{
	.reg .u32 %r0, %r1, %r2, %r3, %a0, %a1, %a2, %a3, %b0, %b1, %b2, %b3;
	mov.b64 	{%a0,%a1}, %rd52;
	mov.b64 	{%a2,%a3}, %rd53;
	mov.b64 	{%b0,%b1}, %rd52;
	mov.b64 	{%b2,%b3}, %rd53;
	add.cc.u32 	%r0, %a0, %b0;
	addc.cc.u32 	%r1, %a1, %b1;
	addc.cc.u32 	%r2, %a2, %b2;
	addc.u32 	%r3, %a3, %b3;
	mov.b64 	%rd54, {%r0,%r1};
	mov.b64 	%rd55, {%r2,%r3};
	}
	selp.b64 	%rd56, %rd55, %rd53, %p9;
	selp.s64 	%rd57, -1, 0, %p9;
	sub.s64 	%rd58, %rd57, %rd15;
	cvt.u64.u32 	%rd59, %r17;
	shl.b64 	%rd60, %rd59, 32;
	add.s64 	%rd61, %rd56, 1;
	shr.u64 	%rd62, %rd61, 10;
	add.s64 	%rd63, %rd62, 1;
	shr.u64 	%rd64, %rd63, 1;
	shl.b64 	%rd65, %rd58, 52;
	add.s64 	%rd66, %rd65, %rd64;
	add.s64 	%rd67, %rd66, 4602678819172646912;
	or.b64  	%rd68, %rd67, %rd60;
	mov.b64 	%fd4, %rd68;
$L__BB1_9:
	st.param.f64 	[func_retval0], %fd4;
	st.param.b32 	[func_retval0+8], %r46;
	ret;

}


// ===== COMPILED SASS (sm_100) =====

	.target	sm_100

	.elftype	@"ET_EXEC"


//--------------------- .note.nv.tkinfo           --------------------------
	.section	.note.nv.tkinfo,"",@"SHT_NOTE"
	.sectionflags	@"SHF_NOTE_NV_TKINFO"
	.tkinfo
        /*0018*/ 	.word	0x00000002
        /*0030*/ 	.string	""
        /*0030*/ 	.string	"ptxas"
        /*0030*/ 	.string	"Cuda compilation tools, release 13.0, V13.0.88"
        /*0030*/ 	.string	"Build cuda_13.0.r13.0/compiler.36424714_0"
        /*0030*/ 	.string	"-arch sm_100 -m 64 "



//--------------------- .note.nv.cuinfo           --------------------------
	.section	.note.nv.cuinfo,"",@"SHT_NOTE"
	.sectionflags	@"SHF_NOTE_NV_CUINFO"
        /*0018*/ 	.short	0x0002
        /*001a*/ 	.short	0x0064
        /*001c*/ 	.short	0x0082
	.zero		2


//--------------------- .nv.info                  --------------------------
	.section	.nv.info,"",@"SHT_CUDA_INFO"
	.align	4


	//----- nvinfo : EIATTR_REGCOUNT
	.align		4
        /*0000*/ 	.byte	0x04, 0x2f
        /*0002*/ 	.short	(.L_3 - .L_2)
	.align		4
.L_2:
        /*0004*/ 	.word	index@(_Z7matMultP7double2ii)
        /*0008*/ 	.word	0x00000020


	//----- nvinfo : EIATTR_FRAME_SIZE
	.align		4
.L_3:
        /*000c*/ 	.byte	0x04, 0x11
        /*000e*/ 	.short	(.L_5 - .L_4)
	.align		4
.L_4:
        /*0010*/ 	.word	index@($_Z7matMultP7double2ii$__internal_trig_reduction_slowpathd)
        /*0014*/ 	.word	0x00000028


	//----- nvinfo : EIATTR_FRAME_SIZE
	.align		4
.L_5:
        /*0018*/ 	.byte	0x04, 0x11
        /*001a*/ 	.short	(.L_7 - .L_6)
	.align		4
.L_6:
        /*001c*/ 	.word	index@($__internal_1_$__cuda_sm20_div_rn_f64_full)
        /*0020*/ 	.word	0x00000028


	//----- nvinfo : EIATTR_FRAME_SIZE
	.align		4
.L_7:
        /*0024*/ 	.byte	0x04, 0x11
        /*0026*/ 	.short	(.L_9 - .L_8)
	.align		4
.L_8:
        /*0028*/ 	.word	index@($__internal_0_$__cuda_sm20_dblrcp_rn_slowpath_v3)
        /*002c*/ 	.word	0x00000028


	//----- nvinfo : EIATTR_FRAME_SIZE
	.align		4
.L_9:
        /*0030*/ 	.byte	0x04, 0x11
        /*0032*/ 	.short	(.L_11 - .L_10)
	.align		4
.L_10:
        /*0034*/ 	.word	index@(_Z7matMultP7double2ii)
        /*0038*/ 	.word	0x00000028


	//----- nvinfo : EIATTR_MIN_STACK_SIZE
	.align		4
.L_11:
        /*003c*/ 	.byte	0x04, 0x12
        /*003e*/ 	.short	(.L_13 - .L_12)
	.align		4
.L_12:
        /*0040*/ 	.word	index@(_Z7matMultP7double2ii)
        /*0044*/ 	.word	0x00000028
.L_13:


//--------------------- .nv.compat                --------------------------
	.section	.nv.compat,"",@"SHT_CUDA_COMPAT_INFO"
	.align	4
        /*0000*/ 	.byte	0x02, 0x09, 0x00, 0x00, 0x02, 0x02, 0x01, 0x00, 0x02, 0x05, 0x05, 0x00, 0x03, 0x07, 0x01, 0x01
        /*0010*/ 	.byte	0x02, 0x03, 0x00, 0x00, 0x02, 0x06, 0x01, 0x00, 0x04, 0x0b, 0x08, 0x00, 0x01, 0x00, 0x00, 0x00
        /*0020*/ 	.byte	0x00, 0x00, 0x00, 0x00


//--------------------- .nv.info._Z7matMultP7double2ii --------------------------
	.section	.nv.info._Z7matMultP7double2ii,"",@"SHT_CUDA_INFO"
	.sectionflags	@""
	.align	4


	//----- nvinfo : EIATTR_CUDA_API_VERSION
	.align		4
        /*0000*/ 	.byte	0x04, 0x37
        /*0002*/ 	.short	(.L_15 - .L_14)
.L_14:
        /*0004*/ 	.word	0x00000082


	//----- nvinfo : EIATTR_KPARAM_INFO
	.align		4
.L_15:
        /*0008*/ 	.byte	0x04, 0x17
        /*000a*/ 	.short	(.L_17 - .L_16)
.L_16:
        /*000c*/ 	.word	0x00000000
        /*0010*/ 	.short	0x0002
        /*0012*/ 	.short	0x000c
        /*0014*/ 	.byte	0x00, 0xf0, 0x11, 0x00


	//----- nvinfo : EIATTR_KPARAM_INFO
	.align		4
.L_17:
        /*0018*/ 	.byte	0x04, 0x17
        /*001a*/ 	.short	(.L_19 - .L_18)
.L_18:
        /*001c*/ 	.word	0x00000000
        /*0020*/ 	.short	0x0001
        /*0022*/ 	.short	0x0008
        /*0024*/ 	.byte	0x00, 0xf0, 0x11, 0x00


	//----- nvinfo : EIATTR_KPARAM_INFO
	.align		4
.L_19:
        /*0028*/ 	.byte	0x04, 0x17
        /*002a*/ 	.short	(.L_21 - .L_20)
.L_20:
        /*002c*/ 	.word	0x00000000
        /*0030*/ 	.short	0x0000
        /*0032*/ 	.short	0x0000
        /*0034*/ 	.byte	0x00, 0xf5, 0x21, 0x00


	//----- nvinfo : EIATTR_SPARSE_MMA_MASK
	.align		4
.L_21:
        /*0038*/ 	.byte	0x03, 0x50
        /*003a*/ 	.short	0x0000


	//----- nvinfo : EIATTR_MAXREG_COUNT
	.align		4
        /*003c*/ 	.byte	0x03, 0x1b
        /*003e*/ 	.short	0x00ff


	//----- nvinfo : EIATTR_MERCURY_ISA_VERSION
	.align		4
        /*0040*/ 	.byte	0x03, 0x5f
        /*0042*/ 	.short	0x0101


	//----- nvinfo : EIATTR_VRC_CTA_INIT_COUNT
	.align		4
        /*0044*/ 	.byte	0x02, 0x4a
	.zero		1
	.zero		1


	//----- nvinfo : EIATTR_EXIT_INSTR_OFFSETS
	.align		4
        /*0048*/ 	.byte	0x04, 0x1c
        /*004a*/ 	.short	(.L_23 - .L_22)


	//   ....[0]....
.L_22:
        /*004c*/ 	.word	0x000000d0


	//   ....[1]....
        /*0050*/ 	.word	0x00000190


	//   ....[2]....
        /*0054*/ 	.word	0x00001330


	//----- nvinfo : EIATTR_CRS_STACK_SIZE
	.align		4
.L_23:
        /*0058*/ 	.byte	0x04, 0x1e
        /*005a*/ 	.short	(.L_25 - .L_24)
.L_24:
        /*005c*/ 	.word	0x00000000


	//----- nvinfo : EIATTR_CBANK_PARAM_SIZE
	.align		4
.L_25:
        /*0060*/ 	.byte	0x03, 0x19
        /*0062*/ 	.short	0x0010


	//----- nvinfo : EIATTR_PARAM_CBANK
	.align		4
        /*0064*/ 	.byte	0x04, 0x0a
        /*0066*/ 	.short	(.L_27 - .L_26)
	.align		4
.L_26:
        /*0068*/ 	.word	index@(.nv.constant0._Z7matMultP7double2ii)
        /*006c*/ 	.short	0x0380
        /*006e*/ 	.short	0x0010


	//----- nvinfo : EIATTR_SW_WAR
	.align		4
.L_27:
        /*0070*/ 	.byte	0x04, 0x36
        /*0072*/ 	.short	(.L_29 - .L_28)
.L_28:
        /*0074*/ 	.word	0x00000008
.L_29:


//--------------------- .nv.callgraph             --------------------------
	.section	.nv.callgraph,"",@"SHT_CUDA_CALLGRAPH"
	.align	4
	.sectionentsize	8
	.align		4
        /*0000*/ 	.word	0x00000000
	.align		4
        /*0004*/ 	.word	0xffffffff
	.align		4
        /*0008*/ 	.word	0x00000000
	.align		4
        /*000c*/ 	.word	0xfffffffe
	.align		4
        /*0010*/ 	.word	0x00000000
	.align		4
        /*0014*/ 	.word	0xfffffffd
	.align		4
        /*0018*/ 	.word	0x00000000
	.align		4
        /*001c*/ 	.word	0xfffffffc


//--------------------- .nv.constant4             --------------------------
	.section	.nv.constant4,"a",@progbits
	.align	8
	.align		8
.nv.constant4:
        /*0000*/ 	.dword	__cudart_i2opi_d
	.align		8
        /*0008*/ 	.dword	__cudart_sin_cos_coeffs


//--------------------- .text._Z7matMultP7double2ii --------------------------
	.section	.text._Z7matMultP7double2ii,"ax",@progbits
	.align	128
        .global         _Z7matMultP7double2ii
        .type           _Z7matMultP7double2ii,@function
        .size           _Z7matMultP7double2ii,(.L_x_35 - _Z7matMultP7double2ii)
        .other          _Z7matMultP7double2ii,@"STO_CUDA_ENTRY STV_DEFAULT"
_Z7matMultP7double2ii:
.text._Z7matMultP7double2ii:
[----:B------:R-:W0:Y:S01]  /*0000*/  LDC R1, c[0x0][0x37c] ;  /* 0x0000df00ff017b82 */ /* 0x000e220000000800 */
[----:B------:R-:W1:Y:S01]  /*0010*/  S2R R0, SR_CTAID.Y ;  /* 0x0000000000007919 */ /* 0x000e620000002600 */
[----:B------:R-:W2:Y:S01]  /*0020*/  LDCU UR5, c[0x0][0x388] ;  /* 0x00007100ff0577ac */ /* 0x000ea20008000800 */
[----:B0-----:R-:W-:Y:S01]  /*0030*/  VIADD R1, R1, 0xffffffd8 ;  /* 0xffffffd801017836 */ /* 0x001fe20000000000 */
[----:B------:R-:W1:Y:S01]  /*0040*/  S2R R3, SR_TID.Y ;  /* 0x0000000000037919 */ /* 0x000e620000002200 */
[----:B------:R-:W0:Y:S01]  /*0050*/  S2R R11, SR_CTAID.X ;  /* 0x00000000000b7919 */ /* 0x000e220000002500 */
[----:B------:R-:W0:Y:S01]  /*0060*/  S2R R2, SR_TID.X ;  /* 0x0000000000027919 */ /* 0x000e220000002100 */
[----:B--2---:R-:W-:-:S04]  /*0070*/  ULEA.HI UR4, UR5, UR5, URZ, 0x1 ;  /* 0x0000000505047291 */ /* 0x004fc8000f8f08ff */
[----:B------:R-:W-:Y:S01]  /*0080*/  USHF.R.S32.HI UR4, URZ, 0x1, UR4 ;  /* 0x00000001ff047899 */ /* 0x000fe20008011404 */
[----:B-1----:R-:W-:-:S05]  /*0090*/  IMAD R0, R0, 0x10, R3 ;  /* 0x0000001000007824 */ /* 0x002fca00078e0203 */
[----:B------:R-:W-:Y:S01]  /*00a0*/  ISETP.GE.AND P0, PT, R0, UR5, PT ;  /* 0x0000000500007c0c */ /* 0x000fe2000bf06270 */
[----:B0-----:R-:W-:-:S05]  /*00b0*/  IMAD R11, R11, 0x10, R2 ;  /* 0x000000100b0b7824 */ /* 0x001fca00078e0202 */
[----:B------:R-:W-:-:S13]  /*00c0*/  ISETP.GT.OR P0, PT, R11, UR4, P0 ;  /* 0x000000040b007c0c */ /* 0x000fda0008704670 */
[----:B------:R-:W-:Y:S05]  /*00d0*/  @P0 EXIT ;  /* 0x000000000000094d */ /* 0x000fea0003800000 */
[----:B------:R-:W0:Y:S01]  /*00e0*/  LDC.64 R2, c[0x0][0x380] ;  /* 0x0000e000ff027b82 */ /* 0x000e220000000a00 */
[----:B------:R-:W-:Y:S01]  /*00f0*/  USHF.R.U32.HI UR4, URZ, 0x1, UR5 ;  /* 0x00000001ff047899 */ /* 0x000fe20008011605 */
[----:B------:R-:W-:Y:S01]  /*0100*/  LOP3.LUT P0, RZ, R11, R0, RZ, 0xfc, !PT ;  /* 0x000000000bff7212 */ /* 0x000fe2000780fcff */
[----:B------:R-:W1:Y:S04]  /*0110*/  LDCU.64 UR6, c[0x0][0x358] ;  /* 0x00006b00ff0677ac */ /* 0x000e680008000a00 */
[----:B------:R-:W-:-:S04]  /*0120*/  IMAD R4, R0, UR4, R0 ;  /* 0x0000000400047c24 */ /* 0x000fc8000f8e0200 */
[----:B------:R-:W-:-:S04]  /*0130*/  IMAD.IADD R7, R11, 0x1, R4 ;  /* 0x000000010b077824 */ /* 0x000fc800078e0204 */
[----:B------:R-:W-:Y:S02]  /*0140*/  @!P0 IMAD.MOV.U32 R4, RZ, RZ, 0x0 ;  /* 0x00000000ff048424 */ /* 0x000fe400078e00ff */
[----:B------:R-:W-:Y:S02]  /*0150*/  @!P0 IMAD.MOV.U32 R5, RZ, RZ, 0x3ff00000 ;  /* 0x3ff00000ff058424 */ /* 0x000fe400078e00ff */
[----:B0-----:R-:W-:-:S05]  /*0160*/  IMAD.WIDE.U32 R2, R7, 0x10, R2 ;  /* 0x0000001007027825 */ /* 0x001fca00078e0002 */
[----:B-1----:R0:W-:Y:S04]  /*0170*/  @!P0 STG.E.64 desc[UR6][R2.64], R4 ;  /* 0x0000000402008986 */ /* 0x0021e8000c101b06 */
[----:B------:R0:W-:Y:S01]  /*0180*/  @!P0 STG.E.64 desc[UR6][R2.64+0x8], R4 ;  /* 0x0000080402008986 */ /* 0x0001e2000c101b06 */
[----:B------:R-:W-:Y:S05]  /*0190*/  @!P0 EXIT ;  /* 0x000000000000894d */ /* 0x000fea0003800000 */
[----:B------:R1:W5:Y:S01]  /*01a0*/  LDG.E.64 R16, desc[UR6][R2.64] ;  /* 0x0000000602107981 */ /* 0x000362000c1e1b00 */
[----:B------:R-:W2:Y:S01]  /*01b0*/  I2F.F64.U32 R18, UR5 ;  /* 0x0000000500127d12 */ /* 0x000ea20008201800 */
[----:B------:R-:W-:Y:S01]  /*01c0*/  IMAD.MOV.U32 R6, RZ, RZ, 0x1 ;  /* 0x00000001ff067424 */ /* 0x000fe200078e00ff */
[----:B------:R-:W-:Y:S01]  /*01d0*/  UMOV UR4, 0xfc8b007a ;  /* 0xfc8b007a00047882 */ /* 0x000fe20000000000 */
[----:B------:R-:W-:Y:S01]  /*01e0*/  UMOV UR5, 0x400921fa ;  /* 0x400921fa00057882 */ /* 0x000fe20000000000 */
[----:B------:R-:W-:Y:S04]  /*01f0*/  BSSY.RECONVERGENT B0, `(.L_x_0) ;  /* 0x0000014000007945 */ /* 0x000fe80003800200 */
[----:B--2---:R-:W0:Y:S02]  /*0200*/  MUFU.RCP64H R7, R19 ;  /* 0x0000001300077308 */ /* 0x004e240000001800 */
[----:B0-----:R-:W-:-:S08]  /*0210*/  DFMA R4, -R18, R6, 1 ;  /* 0x3ff000001204742b */ /* 0x001fd00000000106 */
[----:B------:R-:W-:Y:S02]  /*0220*/  DFMA R8, R4, R4, R4 ;  /* 0x000000040408722b */ /* 0x000fe40000000004 */
[----:B------:R-:W0:Y:S06]  /*0230*/  I2F.F64.U32 R4, R11 ;  /* 0x0000000b00047312 */ /* 0x000e2c0000201800 */
[----:B------:R-:W-:-:S08]  /*0240*/  DFMA R8, R6, R8, R6 ;  /* 0x000000080608722b */ /* 0x000fd00000000006 */
[----:B------:R-:W-:Y:S02]  /*0250*/  DFMA R6, -R18, R8, 1 ;  /* 0x3ff000001206742b */ /* 0x000fe40000000108 */
[----:B0-----:R-:W-:-:S06]  /*0260*/  DMUL R14, R4, UR4 ;  /* 0x00000004040e7c28 */ /* 0x001fcc0008000000 */
[----:B------:R-:W-:-:S04]  /*0270*/  DFMA R6, R8, R6, R8 ;  /* 0x000000060806722b */ /* 0x000fc80000000008 */
[----:B------:R-:W-:-:S04]  /*0280*/  FSETP.GEU.AND P1, PT, |R15|, 6.5827683646048100446e-37, PT ;  /* 0x036000000f00780b */ /* 0x000fc80003f2e200 */
[----:B------:R-:W-:-:S08]  /*0290*/  DMUL R22, R14, R6 ;  /* 0x000000060e167228 */ /* 0x000fd00000000000 */
[----:B------:R-:W-:-:S08]  /*02a0*/  DFMA R4, -R18, R22, R14 ;  /* 0x000000161204722b */ /* 0x000fd0000000010e */
[----:B------:R-:W-:-:S10]  /*02b0*/  DFMA R22, R6, R4, R22 ;  /* 0x000000040616722b */ /* 0x000fd40000000016 */
[----:B------:R-:W-:-:S05]  /*02c0*/  FFMA R4, RZ, R19, R23 ;  /* 0x00000013ff047223 */ /* 0x000fca0000000017 */
[----:B------:R-:W-:-:S13]  /*02d0*/  FSETP.GT.AND P0, PT, |R4|, 1.469367938527859385e-39, PT ;  /* 0x001000000400780b */ /* 0x000fda0003f04200 */
[----:B-1----:R-:W-:Y:S05]  /*02e0*/  @P0 BRA P1, `(.L_x_1) ;  /* 0x0000000000100947 */ /* 0x002fea0000800000 */
[----:B------:R-:W-:Y:S01]  /*02f0*/  IMAD.MOV.U32 R20, RZ, RZ, R18 ;  /* 0x000000ffff147224 */ /* 0x000fe200078e0012 */
[----:B------:R-:W-:Y:S01]  /*0300*/  MOV R4, 0x330 ;  /* 0x0000033000047802 */ /* 0x000fe20000000f00 */
[----:B------:R-:W-:-:S07]  /*0310*/  IMAD.MOV.U32 R21, RZ, RZ, R19 ;  /* 0x000000ffff157224 */ /* 0x000fce00078e0013 */
[----:B-----5:R-:W-:Y:S05]  /*0320*/  CALL.REL.NOINC `($__internal_1_$__cuda_sm20_div_rn_f64_full) ;  /* 0x0000001000a07944 */ /* 0x020fea0003c00000 */
.L_x_1:
[----:B------:R-:W-:Y:S05]  /*0330*/  BSYNC.RECONVERGENT B0 ;  /* 0x0000000000007941 */ /* 0x000fea0003800200 */
.L_x_0:
[----:B------:R-:W-:Y:S01]  /*0340*/  DSETP.NEU.AND P0, PT, |R22|, +INF , PT ;  /* 0x7ff000001600742a */ /* 0x000fe20003f0d200 */
[----:B------:R-:W-:-:S13]  /*0350*/  BSSY.RECONVERGENT B0, `(.L_x_2) ;  /* 0x0000019000007945 */ /* 0x000fda0003800200 */
[----:B------:R-:W-:Y:S01]  /*0360*/  @!P0 DMUL R20, RZ, R22 ;  /* 0x00000016ff148228 */ /* 0x000fe20000000000 */
[----:B------:R-:W-:Y:S01]  /*0370*/  @!P0 IMAD.MOV.U32 R24, RZ, RZ, RZ ;  /* 0x000000ffff188224 */ /* 0x000fe200078e00ff */
[----:B------:R-:W-:Y:S09]  /*0380*/  @!P0 BRA `(.L_x_3) ;  /* 0x0000000000548947 */ /* 0x000ff20003800000 */
[----:B------:R-:W-:Y:S01]  /*0390*/  UMOV UR4, 0x6dc9c883 ;  /* 0x6dc9c88300047882 */ /* 0x000fe20000000000 */
[----:B------:R-:W-:Y:S01]  /*03a0*/  UMOV UR5, 0x3fe45f30 ;  /* 0x3fe45f3000057882 */ /* 0x000fe20000000000 */
[C---:B------:R-:W-:Y:S02]  /*03b0*/  DSETP.GE.AND P0, PT, |R22|.reuse, 2.14748364800000000000e+09, PT ;  /* 0x41e000001600742a */ /* 0x040fe40003f06200 */
[----:B------:R-:W-:Y:S01]  /*03c0*/  DMUL R24, R22, UR4 ;  /* 0x0000000416187c28 */ /* 0x000fe20008000000 */
[----:B------:R-:W-:Y:S01]  /*03d0*/  UMOV UR4, 0x54442d18 ;  /* 0x54442d1800047882 */ /* 0x000fe20000000000 */
[----:B------:R-:W-:-:S08]  /*03e0*/  UMOV UR5, 0x3ff921fb ;  /* 0x3ff921fb00057882 */ /* 0x000fd00000000000 */
[----:B------:R-:W0:Y:S08]  /*03f0*/  F2I.F64 R24, R24 ;  /* 0x0000001800187311 */ /* 0x000e300000301100 */
[----:B0-----:R-:W0:Y:S02]  /*0400*/  I2F.F64 R20, R24 ;  /* 0x0000001800147312 */ /* 0x001e240000201c00 */
[----:B0-----:R-:W-:Y:S01]  /*0410*/  DFMA R4, R20, -UR4, R22 ;  /* 0x8000000414047c2b */ /* 0x001fe20008000016 */
[----:B------:R-:W-:Y:S01]  /*0420*/  UMOV UR4, 0x33145c00 ;  /* 0x33145c0000047882 */ /* 0x000fe20000000000 */
[----:B------:R-:W-:-:S06]  /*0430*/  UMOV UR5, 0x3c91a626 ;  /* 0x3c91a62600057882 */ /* 0x000fcc0000000000 */
[----:B------:R-:W-:Y:S01]  /*0440*/  DFMA R4, R20, -UR4, R4 ;  /* 0x8000000414047c2b */ /* 0x000fe20008000004 */
[----:B------:R-:W-:Y:S01]  /*0450*/  UMOV UR4, 0x252049c0 ;  /* 0x252049c000047882 */ /* 0x000fe20000000000 */
[----:B------:R-:W-:-:S06]  /*0460*/  UMOV UR5, 0x397b839a ;  /* 0x397b839a00057882 */ /* 0x000fcc0000000000 */
[----:B------:R-:W-:Y:S01]  /*0470*/  DFMA R20, R20, -UR4, R4 ;  /* 0x8000000414147c2b */ /* 0x000fe20008000004 */
[----:B------:R-:W-:Y:S10]  /*0480*/  @!P0 BRA `(.L_x_3) ;  /* 0x0000000000148947 */ /* 0x000ff40003800000 */
[----:B------:R-:W-:-:S07]  /*0490*/  MOV R20, 0x4b0 ;  /* 0x000004b000147802 */ /* 0x000fce0000000f00 */
[----:B-----5:R-:W-:Y:S05]  /*04a0*/  CALL.REL.NOINC `($_Z7matMultP7double2ii$__internal_trig_reduction_slowpathd) ;  /* 0x0000001400b07944 */ /* 0x020fea0003c00000 */
[----:B------:R-:W-:Y:S02]  /*04b0*/  IMAD.MOV.U32 R24, RZ, RZ, R4 ;  /* 0x000000ffff187224 */ /* 0x000fe400078e0004 */
[----:B------:R-:W-:Y:S02]  /*04c0*/  IMAD.MOV.U32 R20, RZ, RZ, R10 ;  /* 0x000000ffff147224 */ /* 0x000fe400078e000a */
[----:B------:R-:W-:-:S07]  /*04d0*/  IMAD.MOV.U32 R21, RZ, RZ, R11 ;  /* 0x000000ffff157224 */ /* 0x000fce00078e000b */
.L_x_3:
[----:B------:R-:W-:Y:S05]  /*04e0*/  BSYNC.RECONVERGENT B0 ;  /* 0x0000000000007941 */ /* 0x000fea0003800200 */
.L_x_2:
[----:B------:R-:W0:Y:S01]  /*04f0*/  LDCU.64 UR4, c[0x4][0x8] ;  /* 0x01000100ff0477ac */ /* 0x000e220008000a00 */
[----:B------:R-:W-:-:S05]  /*0500*/  IMAD.SHL.U32 R4, R24, 0x40, RZ ;  /* 0x0000004018047824 */ /* 0x000fca00078e00ff */
[----:B------:R-:W-:-:S04]  /*0510*/  LOP3.LUT R4, R4, 0x40, RZ, 0xc0, !PT ;  /* 0x0000004004047812 */ /* 0x000fc800078ec0ff */
[----:B0-----:R-:W-:-:S05]  /*0520*/  IADD3 R28, P0, PT, R4, UR4, RZ ;  /* 0x00000004041c7c10 */ /* 0x001fca000ff1e0ff */
[----:B------:R-:W-:-:S05]  /*0530*/  IMAD.X R29, RZ, RZ, UR5, P0 ;  /* 0x00000005ff1d7e24 */ /* 0x000fca00080e06ff */
[----:B------:R-:W2:Y:S04]  /*0540*/  LDG.E.128.CONSTANT R4, desc[UR6][R28.64] ;  /* 0x000000061c047981 */ /* 0x000ea8000c1e9d00 */
[----:B------:R-:W3:Y:S04]  /*0550*/  LDG.E.128.CONSTANT R8, desc[UR6][R28.64+0x10] ;  /* 0x000010061c087981 */ /* 0x000ee8000c1e9d00 */
[----:B------:R-:W4:Y:S01]  /*0560*/  LDG.E.128.CONSTANT R12, desc[UR6][R28.64+0x20] ;  /* 0x000020061c0c7981 */ /* 0x000f22000c1e9d00 */
[----:B------:R-:W-:Y:S01]  /*0570*/  LOP3.LUT R22, R24, 0x1, RZ, 0xc0, !PT ;  /* 0x0000000118167812 */ /* 0x000fe200078ec0ff */
[----:B------:R-:W-:Y:S01]  /*0580*/  IMAD.MOV.U32 R26, RZ, RZ, 0x20fd8164 ;  /* 0x20fd8164ff1a7424 */ /* 0x000fe200078e00ff */
[----:B------:R-:W-:Y:S01]  /*0590*/  UMOV UR4, 0xfc8b007a ;  /* 0xfc8b007a00047882 */ /* 0x000fe20000000000 */
[----:B------:R-:W-:Y:S01]  /*05a0*/  UMOV UR5, 0x400921fa ;  /* 0x400921fa00057882 */ /* 0x000fe20000000000 */
[----:B------:R-:W-:Y:S01]  /*05b0*/  ISETP.NE.U32.AND P0, PT, R22, 0x1, PT ;  /* 0x000000011600780c */ /* 0x000fe20003f05070 */
[----:B------:R-:W-:Y:S01]  /*05c0*/  IMAD.MOV.U32 R22, RZ, RZ, 0x3da8ff83 ;  /* 0x3da8ff83ff167424 */ /* 0x000fe200078e00ff */
[----:B------:R-:W-:Y:S02]  /*05d0*/  BSSY.RECONVERGENT B0, `(.L_x_4) ;  /* 0x0000028000007945 */ /* 0x000fe40003800200 */
[----:B------:R-:W-:-:S02]  /*05e0*/  FSEL R26, R26, -8.06006814911005101289e+34, !P0 ;  /* 0xf9785eba1a1a7808 */ /* 0x000fc40004000000 */
[----:B------:R-:W-:Y:S01]  /*05f0*/  FSEL R27, -R22, 0.11223486810922622681, !P0 ;  /* 0x3de5db65161b7808 */ /* 0x000fe20004000100 */
[----:B------:R-:W-:-:S08]  /*0600*/  DMUL R22, R20, R20 ;  /* 0x0000001414167228 */ /* 0x000fd00000000000 */
[----:B--2---:R-:W-:Y:S01]  /*0610*/  DFMA R26, R22, R26, R4 ;  /* 0x0000001a161a722b */ /* 0x004fe20000000004 */
[----:B------:R-:W0:Y:S01]  /*0620*/  MUFU.RCP64H R5, R19 ;  /* 0x0000001300057308 */ /* 0x000e220000001800 */
[----:B------:R-:W-:-:S06]  /*0630*/  IMAD.MOV.U32 R4, RZ, RZ, 0x1 ;  /* 0x00000001ff047424 */ /* 0x000fcc00078e00ff */
[----:B------:R-:W-:-:S08]  /*0640*/  DFMA R26, R22, R26, R6 ;  /* 0x0000001a161a722b */ /* 0x000fd00000000006 */
[----:B---3--:R-:W-:Y:S02]  /*0650*/  DFMA R8, R22, R26, R8 ;  /* 0x0000001a1608722b */ /* 0x008fe40000000008 */
[----:B------:R-:W1:Y:S01]  /*0660*/  I2F.F64.U32 R26, R0 ;  /* 0x00000000001a7312 */ /* 0x000e620000201800 */
[----:B0-----:R-:W-:-:S05]  /*0670*/  DFMA R6, -R18, R4, 1 ;  /* 0x3ff000001206742b */ /* 0x001fca0000000104 */
[----:B------:R-:W-:-:S03]  /*0680*/  DFMA R8, R22, R8, R10 ;  /* 0x000000081608722b */ /* 0x000fc6000000000a */
[----:B------:R-:W-:-:S05]  /*0690*/  DFMA R6, R6, R6, R6 ;  /* 0x000000060606722b */ /* 0x000fca0000000006 */
[----:B----4-:R-:W-:-:S03]  /*06a0*/  DFMA R8, R22, R8, R12 ;  /* 0x000000081608722b */ /* 0x010fc6000000000c */
[----:B------:R-:W-:Y:S02]  /*06b0*/  DFMA R6, R4, R6, R4 ;  /* 0x000000060406722b */ /* 0x000fe40000000004 */
[----:B-1----:R-:W-:-:S03]  /*06c0*/  DMUL R4, R26, UR4 ;  /* 0x000000041a047c28 */ /* 0x002fc60008000000 */
[----:B------:R-:W-:-:S03]  /*06d0*/  DFMA R8, R22, R8, R14 ;  /* 0x000000081608722b */ /* 0x000fc6000000000e */
[----:B------:R-:W-:-:S04]  /*06e0*/  DFMA R10, -R18, R6, 1 ;  /* 0x3ff00000120a742b */ /* 0x000fc80000000106 */
[----:B------:R-:W-:Y:S01]  /*06f0*/  FSETP.GEU.AND P2, PT, |R5|, 6.5827683646048100446e-37, PT ;  /* 0x036000000500780b */ /* 0x000fe20003f4e200 */
[----:B------:R-:W-:Y:S02]  /*0700*/  DFMA R20, R8, R20, R20 ;  /* 0x000000140814722b */ /* 0x000fe40000000014 */
[----:B------:R-:W-:Y:S02]  /*0710*/  DFMA R8, R22, R8, 1 ;  /* 0x3ff000001608742b */ /* 0x000fe40000000008 */
[----:B------:R-:W-:-:S08]  /*0720*/  DFMA R6, R6, R10, R6 ;  /* 0x0000000a0606722b */ /* 0x000fd00000000006 */
[----:B------:R-:W-:Y:S01]  /*0730*/  DMUL R10, R6, R4 ;  /* 0x00000004060a7228 */ /* 0x000fe20000000000 */
[----:B------:R-:W-:Y:S02]  /*0740*/  FSEL R8, R8, R20, !P0 ;  /* 0x0000001408087208 */ /* 0x000fe40004000000 */
[----:B------:R-:W-:Y:S02]  /*0750*/  FSEL R9, R9, R21, !P0 ;  /* 0x0000001509097208 */ /* 0x000fe40004000000 */
[----:B------:R-:W-:-:S03]  /*0760*/  LOP3.LUT P0, RZ, R24, 0x2, RZ, 0xc0, !PT ;  /* 0x0000000218ff7812 */ /* 0x000fc6000780c0ff */
[----:B------:R-:W-:-:S08]  /*0770*/  DFMA R22, -R18, R10, R4 ;  /* 0x0000000a1216722b */ /* 0x000fd00000000104 */
[----:B------:R-:W-:Y:S02]  /*0780*/  DFMA R22, R6, R22, R10 ;  /* 0x000000160616722b */ /* 0x000fe4000000000a */
[----:B------:R-:W-:-:S08]  /*0790*/  DADD R6, RZ, -R8 ;  /* 0x00000000ff067229 */ /* 0x000fd00000000808 */
[----:B------:R-:W-:Y:S02]  /*07a0*/  FFMA R0, RZ, R19, R23 ;  /* 0x00000013ff007223 */ /* 0x000fe40000000017 */
[----:B------:R-:W-:Y:S02]  /*07b0*/  FSEL R6, R8, R6, !P0 ;  /* 0x0000000608067208 */ /* 0x000fe40004000000 */
[----:B------:R-:W-:Y:S02]  /*07c0*/  FSEL R7, R9, R7, !P0 ;  /* 0x0000000709077208 */ /* 0x000fe40004000000 */
[----:B------:R-:W-:-:S13]  /*07d0*/  FSETP.GT.AND P1, PT, |R0|, 1.469367938527859385e-39, PT ;  /* 0x001000000000780b */ /* 0x000fda0003f24200 */
[----:B------:R-:W-:Y:S05]  /*07e0*/  @P1 BRA P2, `(.L_x_5) ;  /* 0x0000000000181947 */ /* 0x000fea0001000000 */
[----:B------:R-:W-:Y:S01]  /*07f0*/  IMAD.MOV.U32 R14, RZ, RZ, R4 ;  /* 0x000000ffff0e7224 */ /* 0x000fe200078e0004 */
[----:B------:R-:W-:Y:S01]  /*0800*/  MOV R4, 0x850 ;  /* 0x0000085000047802 */ /* 0x000fe20000000f00 */
[----:B------:R-:W-:Y:S02]  /*0810*/  IMAD.MOV.U32 R15, RZ, RZ, R5 ;  /* 0x000000ffff0f7224 */ /* 0x000fe400078e0005 */
[----:B------:R-:W-:Y:S02]  /*0820*/  IMAD.MOV.U32 R20, RZ, RZ, R18 ;  /* 0x000000ffff147224 */ /* 0x000fe400078e0012 */
[----:B------:R-:W-:-:S07]  /*0830*/  IMAD.MOV.U32 R21, RZ, RZ, R19 ;  /* 0x000000ffff157224 */ /* 0x000fce00078e0013 */
[----:B-----5:R-:W-:Y:S05]  /*0840*/  CALL.REL.NOINC `($__internal_1_$__cuda_sm20_div_rn_f64_full) ;  /* 0x0000000c00587944 */ /* 0x020fea0003c00000 */
.L_x_5:
[----:B------:R-:W-:Y:S05]  /*0850*/  BSYNC.RECONVERGENT B0 ;  /* 0x0000000000007941 */ /* 0x000fea0003800200 */
.L_x_4:
        /* <DEDUP_REMOVED lines=10> */
[----:B------:R-:W-:-:S04]  /*0900*/  UMOV UR5, 0x3ff921fb ;  /* 0x3ff921fb00057882 */ /* 0x000fc80000000000 */
        /* <DEDUP_REMOVED lines=15> */
.L_x_7:
[----:B------:R-:W-:Y:S05]  /*0a00*/  BSYNC.RECONVERGENT B0 ;  /* 0x0000000000007941 */ /* 0x000fea0003800200 */
.L_x_6:
[----:B------:R-:W-:-:S08]  /*0a10*/  DMUL R10, R18, 4 ;  /* 0x40100000120a7828 */ /* 0x000fd00000000000 */
[----:B------:R-:W-:-:S06]  /*0a20*/  DMUL R10, R18, R10 ;  /* 0x0000000a120a7228 */ /* 0x000fcc0000000000 */
[----:B------:R-:W0:Y:S04]  /*0a30*/  MUFU.RCP64H R9, R11 ;  /* 0x0000000b00097308 */ /* 0x000e280000001800 */
[----:B------:R-:W-:-:S05]  /*0a40*/  VIADD R8, R11, 0x300402 ;  /* 0x003004020b087836 */ /* 0x000fca0000000000 */
[----:B------:R-:W-:Y:S01]  /*0a50*/  FSETP.GEU.AND P0, PT, |R8|, 5.8789094863358348022e-39, PT ;  /* 0x004004020800780b */ /* 0x000fe20003f0e200 */
[----:B0-----:R-:W-:-:S08]  /*0a60*/  DFMA R12, -R10, R8, 1 ;  /* 0x3ff000000a0c742b */ /* 0x001fd00000000108 */
[----:B------:R-:W-:-:S08]  /*0a70*/  DFMA R12, R12, R12, R12 ;  /* 0x0000000c0c0c722b */ /* 0x000fd0000000000c */
[----:B------:R-:W-:-:S08]  /*0a80*/  DFMA R12, R8, R12, R8 ;  /* 0x0000000c080c722b */ /* 0x000fd00000000008 */
[----:B------:R-:W-:-:S08]  /*0a90*/  DFMA R18, -R10, R12, 1 ;  /* 0x3ff000000a12742b */ /* 0x000fd0000000010c */
[----:B------:R-:W-:Y:S01]  /*0aa0*/  DFMA R18, R12, R18, R12 ;  /* 0x000000120c12722b */ /* 0x000fe2000000000c */
[----:B------:R-:W-:Y:S10]  /*0ab0*/  @P0 BRA `(.L_x_8) ;  /* 0x0000000000100947 */ /* 0x000ff40003800000 */
[----:B------:R-:W-:-:S05]  /*0ac0*/  LOP3.LUT R8, R11, 0x7fffffff, RZ, 0xc0, !PT ;  /* 0x7fffffff0b087812 */ /* 0x000fca00078ec0ff */
[----:B------:R-:W-:Y:S01]  /*0ad0*/  VIADD R14, R8, 0xfff00000 ;  /* 0xfff00000080e7836 */ /* 0x000fe20000000000 */
[----:B------:R-:W-:-:S07]  /*0ae0*/  MOV R8, 0xb00 ;  /* 0x00000b0000087802 */ /* 0x000fce0000000f00 */
[----:B-----5:R-:W-:Y:S05]  /*0af0*/  CALL.REL.NOINC `($__internal_0_$__cuda_sm20_dblrcp_rn_slowpath_v3) ;  /* 0x0000000800107944 */ /* 0x020fea0003c00000 */
.L_x_8:
        /* <DEDUP_REMOVED lines=10> */
[----:B------:R-:W-:Y:S02]  /*0ba0*/  BSSY.RECONVERGENT B0, `(.L_x_9) ;  /* 0x000002b000007945 */ /* 0x000fe40003800200 */
[----:B------:R-:W-:Y:S01]  /*0bb0*/  ISETP.NE.U32.AND P0, PT, R24, 0x1, PT ;  /* 0x000000011800780c */ /* 0x000fe20003f05070 */
[----:B------:R-:W-:-:S03]  /*0bc0*/  IMAD.MOV.U32 R24, RZ, RZ, 0x3da8ff83 ;  /* 0x3da8ff83ff187424 */ /* 0x000fc600078e00ff */
[----:B------:R-:W-:Y:S02]  /*0bd0*/  FSEL R26, R26, -8.06006814911005101289e+34, !P0 ;  /* 0xf9785eba1a1a7808 */ /* 0x000fe40004000000 */
[----:B------:R-:W-:Y:S01]  /*0be0*/  FSEL R27, -R24, 0.11223486810922622681, !P0 ;  /* 0x3de5db65181b7808 */ /* 0x000fe20004000100 */
[----:B------:R-:W-:-:S08]  /*0bf0*/  DMUL R24, R4, R4 ;  /* 0x0000000404187228 */ /* 0x000fd00000000000 */
[----:B--2---:R-:W-:-:S08]  /*0c00*/  DFMA R8, R24, R26, R8 ;  /* 0x0000001a1808722b */ /* 0x004fd00000000008 */
[----:B------:R-:W-:-:S08]  /*0c10*/  DFMA R8, R24, R8, R10 ;  /* 0x000000081808722b */ /* 0x000fd0000000000a */
[----:B---3--:R-:W-:-:S08]  /*0c20*/  DFMA R8, R24, R8, R12 ;  /* 0x000000081808722b */ /* 0x008fd0000000000c */
[----:B------:R-:W-:Y:S02]  /*0c30*/  DFMA R8, R24, R8, R14 ;  /* 0x000000081808722b */ /* 0x000fe4000000000e */
[----:B-----5:R-:W-:-:S06]  /*0c40*/  DMUL R14, R16, -R18 ;  /* 0x80000012100e7228 */ /* 0x020fcc0000000000 */
[----:B----4-:R-:W-:-:S04]  /*0c50*/  DFMA R8, R24, R8, R20 ;  /* 0x000000081808722b */ /* 0x010fc80000000014 */
[----:B------:R-:W-:-:S04]  /*0c60*/  FSETP.GEU.AND P1, PT, |R15|, 6.5827683646048100446e-37, PT ;  /* 0x036000000f00780b */ /* 0x000fc80003f2e200 */
[----:B------:R-:W-:-:S08]  /*0c70*/  DFMA R8, R24, R8, R22 ;  /* 0x000000081808722b */ /* 0x000fd00000000016 */
[----:B------:R-:W-:Y:S02]  /*0c80*/  DFMA R4, R8, R4, R4 ;  /* 0x000000040804722b */ /* 0x000fe40000000004 */
[----:B------:R-:W-:-:S10]  /*0c90*/  DFMA R8, R24, R8, 1 ;  /* 0x3ff000001808742b */ /* 0x000fd40000000008 */
[----:B------:R-:W-:Y:S02]  /*0ca0*/  FSEL R8, R8, R4, !P0 ;  /* 0x0000000408087208 */ /* 0x000fe40004000000 */
[----:B------:R-:W-:Y:S02]  /*0cb0*/  FSEL R9, R9, R5, !P0 ;  /* 0x0000000509097208 */ /* 0x000fe40004000000 */
[----:B------:R-:W-:-:S04]  /*0cc0*/  LOP3.LUT P0, RZ, R0, 0x2, RZ, 0xc0, !PT ;  /* 0x0000000200ff7812 */ /* 0x000fc8000780c0ff */
[----:B------:R-:W-:-:S10]  /*0cd0*/  DADD R4, RZ, -R8 ;  /* 0x00000000ff047229 */ /* 0x000fd40000000808 */
[----:B------:R-:W-:Y:S02]  /*0ce0*/  FSEL R4, R8, R4, !P0 ;  /* 0x0000000408047208 */ /* 0x000fe40004000000 */
[----:B------:R-:W-:-:S06]  /*0cf0*/  FSEL R5, R9, R5, !P0 ;  /* 0x0000000509057208 */ /* 0x000fcc0004000000 */
[----:B------:R-:W-:-:S08]  /*0d00*/  DMUL R4, R4, R4 ;  /* 0x0000000404047228 */ /* 0x000fd00000000000 */
[----:B------:R-:W-:Y:S01]  /*0d10*/  DFMA R6, R6, R6, R4 ;  /* 0x000000060606722b */ /* 0x000fe20000000004 */
[----:B------:R-:W-:-:S05]  /*0d20*/  IMAD.MOV.U32 R4, RZ, RZ, 0x1 ;  /* 0x00000001ff047424 */ /* 0x000fca00078e00ff */
[----:B------:R-:W0:Y:S02]  /*0d30*/  MUFU.RCP64H R5, R7 ;  /* 0x0000000700057308 */ /* 0x000e240000001800 */
[----:B0-----:R-:W-:-:S08]  /*0d40*/  DFMA R8, -R6, R4, 1 ;  /* 0x3ff000000608742b */ /* 0x001fd00000000104 */
[----:B------:R-:W-:-:S08]  /*0d50*/  DFMA R8, R8, R8, R8 ;  /* 0x000000080808722b */ /* 0x000fd00000000008 */
[----:B------:R-:W-:-:S08]  /*0d60*/  DFMA R8, R4, R8, R4 ;  /* 0x000000080408722b */ /* 0x000fd00000000004 */
[----:B------:R-:W-:-:S08]  /*0d70*/  DFMA R4, -R6, R8, 1 ;  /* 0x3ff000000604742b */ /* 0x000fd00000000108 */
[----:B------:R-:W-:-:S08]  /*0d80*/  DFMA R4, R8, R4, R8 ;  /* 0x000000040804722b */ /* 0x000fd00000000008 */
[----:B------:R-:W-:-:S08]  /*0d90*/  DMUL R8, R14, R4 ;  /* 0x000000040e087228 */ /* 0x000fd00000000000 */
[----:B------:R-:W-:-:S08]  /*0da0*/  DFMA R10, -R6, R8, R14 ;  /* 0x00000008060a722b */ /* 0x000fd0000000010e */
[----:B------:R-:W-:-:S10]  /*0db0*/  DFMA R4, R4, R10, R8 ;  /* 0x0000000a0404722b */ /* 0x000fd40000000008 */
[----:B------:R-:W-:-:S05]  /*0dc0*/  FFMA R0, RZ, R7, R5 ;  /* 0x00000007ff007223 */ /* 0x000fca0000000005 */
[----:B------:R-:W-:-:S13]  /*0dd0*/  FSETP.GT.AND P0, PT, |R0|, 1.469367938527859385e-39, PT ;  /* 0x001000000000780b */ /* 0x000fda0003f04200 */
[----:B------:R-:W-:Y:S05]  /*0de0*/  @P0 BRA P1, `(.L_x_10) ;  /* 0x0000000000180947 */ /* 0x000fea0000800000 */
[----:B------:R-:W-:Y:S01]  /*0df0*/  IMAD.MOV.U32 R20, RZ, RZ, R6 ;  /* 0x000000ffff147224 */ /* 0x000fe200078e0006 */
[----:B------:R-:W-:Y:S01]  /*0e00*/  MOV R4, 0xe30 ;  /* 0x00000e3000047802 */ /* 0x000fe20000000f00 */
[----:B------:R-:W-:-:S07]  /*0e10*/  IMAD.MOV.U32 R21, RZ, RZ, R7 ;  /* 0x000000ffff157224 */ /* 0x000fce00078e0007 */
[----:B------:R-:W-:Y:S05]  /*0e20*/  CALL.REL.NOINC `($__internal_1_$__cuda_sm20_div_rn_f64_full) ;  /* 0x0000000400e07944 */ /* 0x000fea0003c00000 */
[----:B------:R-:W-:Y:S02]  /*0e30*/  IMAD.MOV.U32 R4, RZ, RZ, R22 ;  /* 0x000000ffff047224 */ /* 0x000fe400078e0016 */
[----:B------:R-:W-:-:S07]  /*0e40*/  IMAD.MOV.U32 R5, RZ, RZ, R23 ;  /* 0x000000ffff057224 */ /* 0x000fce00078e0017 */
.L_x_10:
[----:B------:R-:W-:Y:S05]  /*0e50*/  BSYNC.RECONVERGENT B0 ;  /* 0x0000000000007941 */ /* 0x000fea0003800200 */
.L_x_9:
[----:B------:R-:W0:Y:S01]  /*0e60*/  LDCU UR4, c[0x0][0x388] ;  /* 0x00007100ff0477ac */ /* 0x000e220008000800 */
[----:B------:R-:W-:Y:S01]  /*0e70*/  IMAD.MOV.U32 R8, RZ, RZ, 0x1 ;  /* 0x00000001ff087424 */ /* 0x000fe200078e00ff */
[----:B------:R-:W-:Y:S01]  /*0e80*/  FSETP.GEU.AND P1, PT, |R5|, 6.5827683646048100446e-37, PT ;  /* 0x036000000500780b */ /* 0x000fe20003f2e200 */
[----:B------:R-:W-:Y:S01]  /*0e90*/  BSSY.RECONVERGENT B0, `(.L_x_11) ;  /* 0x0000017000007945 */ /* 0x000fe20003800200 */
[----:B0-----:R-:W-:-:S09]  /*0ea0*/  UIMAD UR4, UR4, UR4, URZ ;  /* 0x00000004040472a4 */ /* 0x001fd2000f8e02ff */
[----:B------:R-:W0:Y:S08]  /*0eb0*/  I2F.F64.U32 R16, UR4 ;  /* 0x0000000400107d12 */ /* 0x000e300008201800 */
[----:B0-----:R-:W0:Y:S02]  /*0ec0*/  MUFU.RCP64H R9, R17 ;  /* 0x0000001100097308 */ /* 0x001e240000001800 */
        /* <DEDUP_REMOVED lines=13> */
[----:B------:R-:W-:Y:S02]  /*0fa0*/  IMAD.MOV.U32 R15, RZ, RZ, R5 ;  /* 0x000000ffff0f7224 */ /* 0x000fe400078e0005 */
[----:B------:R-:W-:Y:S02]  /*0fb0*/  IMAD.MOV.U32 R20, RZ, RZ, R16 ;  /* 0x000000ffff147224 */ /* 0x000fe400078e0010 */
[----:B------:R-:W-:-:S07]  /*0fc0*/  IMAD.MOV.U32 R21, RZ, RZ, R17 ;  /* 0x000000ffff157224 */ /* 0x000fce00078e0011 */
[----:B------:R-:W-:Y:S05]  /*0fd0*/  CALL.REL.NOINC `($__internal_1_$__cuda_sm20_div_rn_f64_full) ;  /* 0x0000000400747944 */ /* 0x000fea0003c00000 */
[----:B------:R-:W-:Y:S02]  /*0fe0*/  IMAD.MOV.U32 R8, RZ, RZ, R22 ;  /* 0x000000ffff087224 */ /* 0x000fe400078e0016 */
[----:B------:R-:W-:-:S07]  /*0ff0*/  IMAD.MOV.U32 R9, RZ, RZ, R23 ;  /* 0x000000ffff097224 */ /* 0x000fce00078e0017 */
.L_x_12:
[----:B------:R-:W-:Y:S05]  /*1000*/  BSYNC.RECONVERGENT B0 ;  /* 0x0000000000007941 */ /* 0x000fea0003800200 */
.L_x_11:
[----:B------:R-:W2:Y:S01]  /*1010*/  LDG.E.64 R4, desc[UR6][R2.64+0x8] ;  /* 0x0000080602047981 */ /* 0x000ea2000c1e1b00 */
[----:B------:R-:W0:Y:S01]  /*1020*/  MUFU.RCP64H R11, R7 ;  /* 0x00000007000b7308 */ /* 0x000e220000001800 */
[----:B------:R-:W-:Y:S01]  /*1030*/  IMAD.MOV.U32 R10, RZ, RZ, 0x1 ;  /* 0x00000001ff0a7424 */ /* 0x000fe200078e00ff */
[----:B------:R-:W-:Y:S01]  /*1040*/  BSSY.RECONVERGENT B0, `(.L_x_13) ;  /* 0x0000015000007945 */ /* 0x000fe20003800200 */
[----:B------:R1:W-:Y:S04]  /*1050*/  STG.E.64 desc[UR6][R2.64], R8 ;  /* 0x0000000802007986 */ /* 0x0003e8000c101b06 */
[----:B0-----:R-:W-:-:S08]  /*1060*/  DFMA R12, -R6, R10, 1 ;  /* 0x3ff00000060c742b */ /* 0x001fd0000000010a */
[----:B------:R-:W-:-:S08]  /*1070*/  DFMA R12, R12, R12, R12 ;  /* 0x0000000c0c0c722b */ /* 0x000fd0000000000c */
[----:B------:R-:W-:-:S08]  /*1080*/  DFMA R12, R10, R12, R10 ;  /* 0x0000000c0a0c722b */ /* 0x000fd0000000000a */
[----:B------:R-:W-:-:S08]  /*1090*/  DFMA R10, -R6, R12, 1 ;  /* 0x3ff00000060a742b */ /* 0x000fd0000000010c */
[----:B------:R-:W-:Y:S02]  /*10a0*/  DFMA R12, R12, R10, R12 ;  /* 0x0000000a0c0c722b */ /* 0x000fe4000000000c */
[----:B--2---:R-:W-:-:S08]  /*10b0*/  DMUL R14, R4, -R18 ;  /* 0x80000012040e7228 */ /* 0x004fd00000000000 */
[----:B------:R-:W-:Y:S02]  /*10c0*/  DMUL R4, R12, R14 ;  /* 0x0000000e0c047228 */ /* 0x000fe40000000000 */
[----:B------:R-:W-:-:S06]  /*10d0*/  FSETP.GEU.AND P1, PT, |R15|, 6.5827683646048100446e-37, PT ;  /* 0x036000000f00780b */ /* 0x000fcc0003f2e200 */
        /* <DEDUP_REMOVED lines=8> */
[----:B------:R-:W-:Y:S05]  /*1160*/  CALL.REL.NOINC `($__internal_1_$__cuda_sm20_div_rn_f64_full) ;  /* 0x0000000400107944 */ /* 0x000fea0003c00000 */
[----:B------:R-:W-:Y:S02]  /*1170*/  IMAD.MOV.U32 R4, RZ, RZ, R22 ;  /* 0x000000ffff047224 */ /* 0x000fe400078e0016 */
[----:B------:R-:W-:-:S07]  /*1180*/  IMAD.MOV.U32 R5, RZ, RZ, R23 ;  /* 0x000000ffff057224 */ /* 0x000fce00078e0017 */
.L_x_14:
[----:B------:R-:W-:Y:S05]  /*1190*/  BSYNC.RECONVERGENT B0 ;  /* 0x0000000000007941 */ /* 0x000fea0003800200 */
.L_x_13:
[----:B------:R-:W0:Y:S01]  /*11a0*/  MUFU.RCP64H R7, R17 ;  /* 0x0000001100077308 */ /* 0x000e220000001800 */
[----:B------:R-:W-:Y:S01]  /*11b0*/  IMAD.MOV.U32 R6, RZ, RZ, 0x1 ;  /* 0x00000001ff067424 */ /* 0x000fe200078e00ff */
[----:B------:R-:W-:Y:S01]  /*11c0*/  FSETP.GEU.AND P1, PT, |R5|, 6.5827683646048100446e-37, PT ;  /* 0x036000000500780b */ /* 0x000fe20003f2e200 */
[----:B------:R-:W-:Y:S04]  /*11d0*/  BSSY.RECONVERGENT B0, `(.L_x_15) ;  /* 0x0000014000007945 */ /* 0x000fe80003800200 */
        /* <DEDUP_REMOVED lines=19> */
.L_x_16:
[----:B------:R-:W-:Y:S05]  /*1310*/  BSYNC.RECONVERGENT B0 ;  /* 0x0000000000007941 */ /* 0x000fea0003800200 */
.L_x_15:
[----:B------:R-:W-:Y:S01]  /*1320*/  STG.E.64 desc[UR6][R2.64+0x8], R6 ;  /* 0x0000080602007986 */ /* 0x000fe2000c101b06 */
[----:B------:R-:W-:Y:S05]  /*1330*/  EXIT ;  /* 0x000000000000794d */ /* 0x000fea0003800000 */
        .weak           $__internal_0_$__cuda_sm20_dblrcp_rn_slowpath_v3
        .type           $__internal_0_$__cuda_sm20_dblrcp_rn_slowpath_v3,@function
        .size           $__internal_0_$__cuda_sm20_dblrcp_rn_slowpath_v3,($__internal_1_$__cuda_sm20_div_rn_f64_full - $__internal_0_$__cuda_sm20_dblrcp_rn_slowpath_v3)
$__internal_0_$__cuda_sm20_dblrcp_rn_slowpath_v3:
[----:B------:R-:W-:-:S14]  /*1340*/  DSETP.GTU.AND P0, PT, |R10|, +INF , PT ;  /* 0x7ff000000a00742a */ /* 0x000fdc0003f0c200 */
[----:B------:R-:W-:Y:S05]  /*1350*/  @P0 BRA `(.L_x_17) ;  /* 0x00000000007c0947 */ /* 0x000fea0003800000 */
[----:B------:R-:W-:-:S05]  /*1360*/  LOP3.LUT R9, R11, 0x7fffffff, RZ, 0xc0, !PT ;  /* 0x7fffffff0b097812 */ /* 0x000fca00078ec0ff */
[----:B------:R-:W-:-:S05]  /*1370*/  VIADD R12, R9, 0xffffffff ;  /* 0xffffffff090c7836 */ /* 0x000fca0000000000 */
[----:B------:R-:W-:-:S13]  /*1380*/  ISETP.GE.U32.AND P0, PT, R12, 0x7fefffff, PT ;  /* 0x7fefffff0c00780c */ /* 0x000fda0003f06070 */
[----:B------:R-:W-:Y:S01]  /*1390*/  @P0 LOP3.LUT R13, R11, 0x7ff00000, RZ, 0x3c, !PT ;  /* 0x7ff000000b0d0812 */ /* 0x000fe200078e3cff */
[----:B------:R-:W-:Y:S01]  /*13a0*/  @P0 IMAD.MOV.U32 R12, RZ, RZ, RZ ;  /* 0x000000ffff0c0224 */ /* 0x000fe200078e00ff */
[----:B------:R-:W-:Y:S06]  /*13b0*/  @P0 BRA `(.L_x_18) ;  /* 0x00000000006c0947 */ /* 0x000fec0003800000 */
[----:B------:R-:W-:-:S13]  /*13c0*/  ISETP.GE.U32.AND P0, PT, R9, 0x1000001, PT ;  /* 0x010000010900780c */ /* 0x000fda0003f06070 */
[----:B------:R-:W-:Y:S05]  /*13d0*/  @!P0 BRA `(.L_x_19) ;  /* 0x0000000000348947 */ /* 0x000fea0003800000 */
[----:B------:R-:W-:Y:S02]  /*13e0*/  VIADD R13, R11, 0xc0200000 ;  /* 0xc02000000b0d7836 */ /* 0x000fe40000000000 */
[----:B------:R-:W-:Y:S02]  /*13f0*/  IMAD.MOV.U32 R12, RZ, RZ, R10 ;  /* 0x000000ffff0c7224 */ /* 0x000fe400078e000a */
[----:B------:R-:W0:Y:S04]  /*1400*/  MUFU.RCP64H R15, R13 ;  /* 0x0000000d000f7308 */ /* 0x000e280000001800 */
[----:B0-----:R-:W-:-:S08]  /*1410*/  DFMA R18, -R12, R14, 1 ;  /* 0x3ff000000c12742b */ /* 0x001fd0000000010e */
[----:B------:R-:W-:-:S08]  /*1420*/  DFMA R18, R18, R18, R18 ;  /* 0x000000121212722b */ /* 0x000fd00000000012 */
[----:B------:R-:W-:-:S08]  /*1430*/  DFMA R18, R14, R18, R14 ;  /* 0x000000120e12722b */ /* 0x000fd0000000000e */
[----:B------:R-:W-:-:S08]  /*1440*/  DFMA R14, -R12, R18, 1 ;  /* 0x3ff000000c0e742b */ /* 0x000fd00000000112 */
[----:B------:R-:W-:-:S08]  /*1450*/  DFMA R14, R18, R14, R18 ;  /* 0x0000000e120e722b */ /* 0x000fd00000000012 */
[----:B------:R-:W-:-:S08]  /*1460*/  DMUL R14, R14, 2.2250738585072013831e-308 ;  /* 0x001000000e0e7828 */ /* 0x000fd00000000000 */
[----:B------:R-:W-:-:S08]  /*1470*/  DFMA R10, -R10, R14, 1 ;  /* 0x3ff000000a0a742b */ /* 0x000fd0000000010e */
[----:B------:R-:W-:-:S08]  /*1480*/  DFMA R10, R10, R10, R10 ;  /* 0x0000000a0a0a722b */ /* 0x000fd0000000000a */
[----:B------:R-:W-:Y:S01]  /*1490*/  DFMA R12, R14, R10, R14 ;  /* 0x0000000a0e0c722b */ /* 0x000fe2000000000e */
[----:B------:R-:W-:Y:S10]  /*14a0*/  BRA `(.L_x_18) ;  /* 0x0000000000307947 */ /* 0x000ff40003800000 */
.L_x_19:
[----:B------:R-:W-:Y:S01]  /*14b0*/  DMUL R10, R10, 8.11296384146066816958e+31 ;  /* 0x469000000a0a7828 */ /* 0x000fe20000000000 */
[----:B------:R-:W-:-:S05]  /*14c0*/  IMAD.MOV.U32 R12, RZ, RZ, R14 ;  /* 0x000000ffff0c7224 */ /* 0x000fca00078e000e */
[----:B------:R-:W0:Y:S02]  /*14d0*/  MUFU.RCP64H R13, R11 ;  /* 0x0000000b000d7308 */ /* 0x000e240000001800 */
[----:B0-----:R-:W-:-:S08]  /*14e0*/  DFMA R14, -R10, R12, 1 ;  /* 0x3ff000000a0e742b */ /* 0x001fd0000000010c */
[----:B------:R-:W-:-:S08]  /*14f0*/  DFMA R14, R14, R14, R14 ;  /* 0x0000000e0e0e722b */ /* 0x000fd0000000000e */
[----:B------:R-:W-:-:S08]  /*1500*/  DFMA R14, R12, R14, R12 ;  /* 0x0000000e0c0e722b */ /* 0x000fd0000000000c */
[----:B------:R-:W-:-:S08]  /*1510*/  DFMA R12, -R10, R14, 1 ;  /* 0x3ff000000a0c742b */ /* 0x000fd0000000010e */
[----:B------:R-:W-:-:S08]  /*1520*/  DFMA R12, R14, R12, R14 ;  /* 0x0000000c0e0c722b */ /* 0x000fd0000000000e */
[----:B------:R-:W-:Y:S01]  /*1530*/  DMUL R12, R12, 8.11296384146066816958e+31 ;  /* 0x469000000c0c7828 */ /* 0x000fe20000000000 */
[----:B------:R-:W-:Y:S10]  /*1540*/  BRA `(.L_x_18) ;  /* 0x0000000000087947 */ /* 0x000ff40003800000 */
.L_x_17:
[----:B------:R-:W-:Y:S01]  /*1550*/  LOP3.LUT R13, R11, 0x80000, RZ, 0xfc, !PT ;  /* 0x000800000b0d7812 */ /* 0x000fe200078efcff */
[----:B------:R-:W-:-:S07]  /*1560*/  IMAD.MOV.U32 R12, RZ, RZ, R10 ;  /* 0x000000ffff0c7224 */ /* 0x000fce00078e000a */
.L_x_18:
[----:B------:R-:W-:Y:S02]  /*1570*/  IMAD.MOV.U32 R9, RZ, RZ, 0x0 ;  /* 0x00000000ff097424 */ /* 0x000fe400078e00ff */
[----:B------:R-:W-:Y:S02]  /*1580*/  IMAD.MOV.U32 R18, RZ, RZ, R12 ;  /* 0x000000ffff127224 */ /* 0x000fe400078e000c */
[----:B------:R-:W-:Y:S01]  /*1590*/  IMAD.MOV.U32 R19, RZ, RZ, R13 ;  /* 0x000000ffff137224 */ /* 0x000fe200078e000d */
[----:B------:R-:W-:Y:S06]  /*15a0*/  RET.REL.NODEC R8 `(_Z7matMultP7double2ii) ;  /* 0xffffffe808947950 */ /* 0x000fec0003c3ffff */
        .weak           $__internal_1_$__cuda_sm20_div_rn_f64_full
        .type           $__internal_1_$__cuda_sm20_div_rn_f64_full,@function
        .size           $__internal_1_$__cuda_sm20_div_rn_f64_full,($_Z7matMultP7double2ii$__internal_trig_reduction_slowpathd - $__internal_1_$__cuda_sm20_div_rn_f64_full)
$__internal_1_$__cuda_sm20_div_rn_f64_full:
[C---:B------:R-:W-:Y:S01]  /*15b0*/  FSETP.GEU.AND P0, PT, |R21|.reuse, 1.469367938527859385e-39, PT ;  /* 0x001000001500780b */ /* 0x040fe20003f0e200 */
[----:B------:R-:W-:Y:S01]  /*15c0*/  IMAD.MOV.U32 R12, RZ, RZ, 0x1 ;  /* 0x00000001ff0c7424 */ /* 0x000fe200078e00ff */
[----:B------:R-:W-:Y:S01]  /*15d0*/  LOP3.LUT R22, R21, 0x800fffff, RZ, 0xc0, !PT ;  /* 0x800fffff15167812 */ /* 0x000fe200078ec0ff */
[----:B------:R-:W-:Y:S01]  /*15e0*/  BSSY.RECONVERGENT B1, `(.L_x_20) ;  /* 0x0000054000017945 */ /* 0x000fe20003800200 */
[C---:B------:R-:W-:Y:S02]  /*15f0*/  FSETP.GEU.AND P2, PT, |R15|.reuse, 1.469367938527859385e-39, PT ;  /* 0x001000000f00780b */ /* 0x040fe40003f4e200 */
[----:B------:R-:W-:Y:S01]  /*1600*/  LOP3.LUT R23, R22, 0x3ff00000, RZ, 0xfc, !PT ;  /* 0x3ff0000016177812 */ /* 0x000fe200078efcff */
[----:B------:R-:W-:Y:S01]  /*1610*/  IMAD.MOV.U32 R22, RZ, RZ, R20 ;  /* 0x000000ffff167224 */ /* 0x000fe200078e0014 */
[----:B------:R-:W-:Y:S02]  /*1620*/  LOP3.LUT R5, R15, 0x7ff00000, RZ, 0xc0, !PT ;  /* 0x7ff000000f057812 */ /* 0x000fe400078ec0ff */
[----:B------:R-:W-:-:S03]  /*1630*/  LOP3.LUT R24, R21, 0x7ff00000, RZ, 0xc0, !PT ;  /* 0x7ff0000015187812 */ /* 0x000fc600078ec0ff */
[----:B------:R-:W-:Y:S01]  /*1640*/  @!P0 DMUL R22, R20, 8.98846567431157953865e+307 ;  /* 0x7fe0000014168828 */ /* 0x000fe20000000000 */
[----:B------:R-:W-:-:S03]  /*1650*/  ISETP.GE.U32.AND P1, PT, R5, R24, PT ;  /* 0x000000180500720c */ /* 0x000fc60003f26070 */
[----:B------:R-:W-:Y:S01]  /*1660*/  @!P2 LOP3.LUT R8, R21, 0x7ff00000, RZ, 0xc0, !PT ;  /* 0x7ff000001508a812 */ /* 0x000fe200078ec0ff */
[----:B------:R-:W-:Y:S01]  /*1670*/  @!P2 IMAD.MOV.U32 R26, RZ, RZ, RZ ;  /* 0x000000ffff1aa224 */ /* 0x000fe200078e00ff */
[----:B------:R-:W0:Y:S02]  /*1680*/  MUFU.RCP64H R13, R23 ;  /* 0x00000017000d7308 */ /* 0x000e240000001800 */
[----:B------:R-:W-:Y:S01]  /*1690*/  @!P2 ISETP.GE.U32.AND P3, PT, R5, R8, PT ;  /* 0x000000080500a20c */ /* 0x000fe20003f66070 */
[----:B------:R-:W-:Y:S01]  /*16a0*/  IMAD.MOV.U32 R8, RZ, RZ, 0x1ca00000 ;  /* 0x1ca00000ff087424 */ /* 0x000fe200078e00ff */
[----:B------:R-:W-:-:S04]  /*16b0*/  @!P0 LOP3.LUT R24, R23, 0x7ff00000, RZ, 0xc0, !PT ;  /* 0x7ff0000017188812 */ /* 0x000fc800078ec0ff */
[----:B------:R-:W-:-:S04]  /*16c0*/  @!P2 SEL R9, R8, 0x63400000, !P3 ;  /* 0x634000000809a807 */ /* 0x000fc80005800000 */
[----:B------:R-:W-:-:S04]  /*16d0*/  @!P2 LOP3.LUT R9, R9, 0x80000000, R15, 0xf8, !PT ;  /* 0x800000000909a812 */ /* 0x000fc800078ef80f */
[----:B------:R-:W-:Y:S01]  /*16e0*/  @!P2 LOP3.LUT R27, R9, 0x100000, RZ, 0xfc, !PT ;  /* 0x00100000091ba812 */ /* 0x000fe200078efcff */
[----:B0-----:R-:W-:Y:S01]  /*16f0*/  DFMA R10, R12, -R22, 1 ;  /* 0x3ff000000c0a742b */ /* 0x001fe20000000816 */
[----:B------:R-:W-:-:S07]  /*1700*/  IMAD.MOV.U32 R9, RZ, RZ, R5 ;  /* 0x000000ffff097224 */ /* 0x000fce00078e0005 */
[----:B------:R-:W-:-:S08]  /*1710*/  DFMA R10, R10, R10, R10 ;  /* 0x0000000a0a0a722b */ /* 0x000fd0000000000a */
[----:B------:R-:W-:Y:S01]  /*1720*/  DFMA R10, R12, R10, R12 ;  /* 0x0000000a0c0a722b */ /* 0x000fe2000000000c */
[----:B------:R-:W-:Y:S01]  /*1730*/  SEL R13, R8, 0x63400000, !P1 ;  /* 0x63400000080d7807 */ /* 0x000fe20004800000 */
[----:B------:R-:W-:-:S03]  /*1740*/  IMAD.MOV.U32 R12, RZ, RZ, R14 ;  /* 0x000000ffff0c7224 */ /* 0x000fc600078e000e */
[----:B------:R-:W-:-:S03]  /*1750*/  LOP3.LUT R13, R13, 0x800fffff, R15, 0xf8, !PT ;  /* 0x800fffff0d0d7812 */ /* 0x000fc600078ef80f */
[----:B------:R-:W-:-:S03]  /*1760*/  DFMA R28, R10, -R22, 1 ;  /* 0x3ff000000a1c742b */ /* 0x000fc60000000816 */
[----:B------:R-:W-:-:S05]  /*1770*/  @!P2 DFMA R12, R12, 2, -R26 ;  /* 0x400000000c0ca82b */ /* 0x000fca000000081a */
[----:B------:R-:W-:-:S05]  /*1780*/  DFMA R28, R10, R28, R10 ;  /* 0x0000001c0a1c722b */ /* 0x000fca000000000a */
[----:B------:R-:W-:-:S03]  /*1790*/  @!P2 LOP3.LUT R9, R13, 0x7ff00000, RZ, 0xc0, !PT ;  /* 0x7ff000000d09a812 */ /* 0x000fc600078ec0ff */
[----:B------:R-:W-:Y:S02]  /*17a0*/  DMUL R26, R28, R12 ;  /* 0x0000000c1c1a7228 */ /* 0x000fe40000000000 */
[----:B------:R-:W-:-:S06]  /*17b0*/  VIADD R25, R9, 0xffffffff ;  /* 0xffffffff09197836 */ /* 0x000fcc0000000000 */
[----:B------:R-:W-:Y:S01]  /*17c0*/  DFMA R10, R26, -R22, R12 ;  /* 0x800000161a0a722b */ /* 0x000fe2000000000c */
[----:B------:R-:W-:-:S07]  /*17d0*/  ISETP.GT.U32.AND P0, PT, R25, 0x7feffffe, PT ;  /* 0x7feffffe1900780c */ /* 0x000fce0003f04070 */
[----:B------:R-:W-:Y:S01]  /*17e0*/  DFMA R10, R28, R10, R26 ;  /* 0x0000000a1c0a722b */ /* 0x000fe2000000001a */
[----:B------:R-:W-:-:S05]  /*17f0*/  VIADD R26, R24, 0xffffffff ;  /* 0xffffffff181a7836 */ /* 0x000fca0000000000 */
[----:B------:R-:W-:-:S13]  /*1800*/  ISETP.GT.U32.OR P0, PT, R26, 0x7feffffe, P0 ;  /* 0x7feffffe1a00780c */ /* 0x000fda0000704470 */
[----:B------:R-:W-:Y:S05]  /*1810*/  @P0 BRA `(.L_x_21) ;  /* 0x00000000006c0947 */ /* 0x000fea0003800000 */
[----:B------:R-:W-:-:S04]  /*1820*/  LOP3.LUT R14, R21, 0x7ff00000, RZ, 0xc0, !PT ;  /* 0x7ff00000150e7812 */ /* 0x000fc800078ec0ff */
[CC--:B------:R-:W-:Y:S02]  /*1830*/  VIADDMNMX R9, R5.reuse, -R14.reuse, 0xb9600000, !PT ;  /* 0xb960000005097446 */ /* 0x0c0fe4000780090e */
[----:B------:R-:W-:Y:S02]  /*1840*/  ISETP.GE.U32.AND P0, PT, R5, R14, PT ;  /* 0x0000000e0500720c */ /* 0x000fe40003f06070 */
[----:B------:R-:W-:Y:S02]  /*1850*/  VIMNMX R5, PT, PT, R9, 0x46a00000, PT ;  /* 0x46a0000009057848 */ /* 0x000fe40003fe0100 */
[----:B------:R-:W-:-:S05]  /*1860*/  SEL R8, R8, 0x63400000, !P0 ;  /* 0x6340000008087807 */ /* 0x000fca0004000000 */
[----:B------:R-:W-:Y:S02]  /*1870*/  IMAD.IADD R5, R5, 0x1, -R8 ;  /* 0x0000000105057824 */ /* 0x000fe400078e0a08 */
[----:B------:R-:W-:Y:S02]  /*1880*/  IMAD.MOV.U32 R8, RZ, RZ, RZ ;  /* 0x000000ffff087224 */ /* 0x000fe400078e00ff */
[----:B------:R-:W-:-:S06]  /*1890*/  VIADD R9, R5, 0x7fe00000 ;  /* 0x7fe0000005097836 */ /* 0x000fcc0000000000 */
[----:B------:R-:W-:-:S10]  /*18a0*/  DMUL R26, R10, R8 ;  /* 0x000000080a1a7228 */ /* 0x000fd40000000000 */
[----:B------:R-:W-:-:S13]  /*18b0*/  FSETP.GTU.AND P0, PT, |R27|, 1.469367938527859385e-39, PT ;  /* 0x001000001b00780b */ /* 0x000fda0003f0c200 */
[----:B------:R-:W-:Y:S05]  /*18c0*/  @P0 BRA `(.L_x_22) ;  /* 0x0000000000940947 */ /* 0x000fea0003800000 */
[----:B------:R-:W-:-:S06]  /*18d0*/  DFMA R12, R10, -R22, R12 ;  /* 0x800000160a0c722b */ /* 0x000fcc000000000c */
[----:B------:R-:W-:-:S04]  /*18e0*/  IMAD.MOV.U32 R12, RZ, RZ, RZ ;  /* 0x000000ffff0c7224 */ /* 0x000fc800078e00ff */
[C---:B------:R-:W-:Y:S02]  /*18f0*/  FSETP.NEU.AND P0, PT, R13.reuse, RZ, PT ;  /* 0x000000ff0d00720b */ /* 0x040fe40003f0d000 */
[----:B------:R-:W-:-:S04]  /*1900*/  LOP3.LUT R21, R13, 0x80000000, R21, 0x48, !PT ;  /* 0x800000000d157812 */ /* 0x000fc800078e4815 */
[----:B------:R-:W-:-:S07]  /*1910*/  LOP3.LUT R13, R21, R9, RZ, 0xfc, !PT ;  /* 0x00000009150d7212 */ /* 0x000fce00078efcff */
[----:B------:R-:W-:Y:S05]  /*1920*/  @!P0 BRA `(.L_x_22) ;  /* 0x00000000007c8947 */ /* 0x000fea0003800000 */
[----:B------:R-:W-:Y:S01]  /*1930*/  IMAD.MOV R9, RZ, RZ, -R5 ;  /* 0x000000ffff097224 */ /* 0x000fe200078e0a05 */
[----:B------:R-:W-:Y:S01]  /*1940*/  IADD3 R5, PT, PT, -R5, -0x43300000, RZ ;  /* 0xbcd0000005057810 */ /* 0x000fe20007ffe1ff */
[----:B------:R-:W-:-:S06]  /*1950*/  IMAD.MOV.U32 R8, RZ, RZ, RZ ;  /* 0x000000ffff087224 */ /* 0x000fcc00078e00ff */
[----:B------:R-:W-:Y:S02]  /*1960*/  DFMA R8, R26, -R8, R10 ;  /* 0x800000081a08722b */ /* 0x000fe4000000000a */
[----:B------:R-:W-:-:S08]  /*1970*/  DMUL.RP R10, R10, R12 ;  /* 0x0000000c0a0a7228 */ /* 0x000fd00000008000 */
[----:B------:R-:W-:Y:S02]  /*1980*/  FSETP.NEU.AND P0, PT, |R9|, R5, PT ;  /* 0x000000050900720b */ /* 0x000fe40003f0d200 */
[----:B------:R-:W-:Y:S02]  /*1990*/  LOP3.LUT R21, R11, R21, RZ, 0x3c, !PT ;  /* 0x000000150b157212 */ /* 0x000fe400078e3cff */
[----:B------:R-:W-:Y:S02]  /*19a0*/  FSEL R26, R10, R26, !P0 ;  /* 0x0000001a0a1a7208 */ /* 0x000fe40004000000 */
[----:B------:R-:W-:Y:S01]  /*19b0*/  FSEL R27, R21, R27, !P0 ;  /* 0x0000001b151b7208 */ /* 0x000fe20004000000 */
[----:B------:R-:W-:Y:S06]  /*19c0*/  BRA `(.L_x_22) ;  /* 0x0000000000547947 */ /* 0x000fec0003800000 */
.L_x_21:
[----:B------:R-:W-:-:S14]  /*19d0*/  DSETP.NAN.AND P0, PT, R14, R14, PT ;  /* 0x0000000e0e00722a */ /* 0x000fdc0003f08000 */
[----:B------:R-:W-:Y:S05]  /*19e0*/  @P0 BRA `(.L_x_23) ;  /* 0x0000000000440947 */ /* 0x000fea0003800000 */
[----:B------:R-:W-:-:S14]  /*19f0*/  DSETP.NAN.AND P0, PT, R20, R20, PT ;  /* 0x000000141400722a */ /* 0x000fdc0003f08000 */
[----:B------:R-:W-:Y:S05]  /*1a00*/  @P0 BRA `(.L_x_24) ;  /* 0x0000000000300947 */ /* 0x000fea0003800000 */
[----:B------:R-:W-:Y:S01]  /*1a10*/  ISETP.NE.AND P0, PT, R9, R24, PT ;  /* 0x000000180900720c */ /* 0x000fe20003f05270 */
[----:B------:R-:W-:Y:S02]  /*1a20*/  IMAD.MOV.U32 R26, RZ, RZ, 0x0 ;  /* 0x00000000ff1a7424 */ /* 0x000fe400078e00ff */
[----:B------:R-:W-:-:S10]  /*1a30*/  IMAD.MOV.U32 R27, RZ, RZ, -0x80000 ;  /* 0xfff80000ff1b7424 */ /* 0x000fd400078e00ff */
[----:B------:R-:W-:Y:S05]  /*1a40*/  @!P0 BRA `(.L_x_22) ;  /* 0x0000000000348947 */ /* 0x000fea0003800000 */
[----:B------:R-:W-:Y:S02]  /*1a50*/  ISETP.NE.AND P0, PT, R9, 0x7ff00000, PT ;  /* 0x7ff000000900780c */ /* 0x000fe40003f05270 */
[----:B------:R-:W-:Y:S02]  /*1a60*/  LOP3.LUT R27, R15, 0x80000000, R21, 0x48, !PT ;  /* 0x800000000f1b7812 */ /* 0x000fe400078e4815 */
[----:B------:R-:W-:-:S13]  /*1a70*/  ISETP.EQ.OR P0, PT, R24, RZ, !P0 ;  /* 0x000000ff1800720c */ /* 0x000fda0004702670 */
[----:B------:R-:W-:Y:S01]  /*1a80*/  @P0 LOP3.LUT R5, R27, 0x7ff00000, RZ, 0xfc, !PT ;  /* 0x7ff000001b050812 */ /* 0x000fe200078efcff */
[----:B------:R-:W-:Y:S02]  /*1a90*/  @!P0 IMAD.MOV.U32 R26, RZ, RZ, RZ ;  /* 0x000000ffff1a8224 */ /* 0x000fe400078e00ff */
[----:B------:R-:W-:Y:S02]  /*1aa0*/  @P0 IMAD.MOV.U32 R26, RZ, RZ, RZ ;  /* 0x000000ffff1a0224 */ /* 0x000fe400078e00ff */
[----:B------:R-:W-:Y:S01]  /*1ab0*/  @P0 IMAD.MOV.U32 R27, RZ, RZ, R5 ;  /* 0x000000ffff1b0224 */ /* 0x000fe200078e0005 */
[----:B------:R-:W-:Y:S06]  /*1ac0*/  BRA `(.L_x_22) ;  /* 0x0000000000147947 */ /* 0x000fec0003800000 */
.L_x_24:
[----:B------:R-:W-:Y:S01]  /*1ad0*/  LOP3.LUT R27, R21, 0x80000, RZ, 0xfc, !PT ;  /* 0x00080000151b7812 */ /* 0x000fe200078efcff */
[----:B------:R-:W-:Y:S01]  /*1ae0*/  IMAD.MOV.U32 R26, RZ, RZ, R20 ;  /* 0x000000ffff1a7224 */ /* 0x000fe200078e0014 */
[----:B------:R-:W-:Y:S06]  /*1af0*/  BRA `(.L_x_22) ;  /* 0x0000000000087947 */ /* 0x000fec0003800000 */
.L_x_23:
[----:B------:R-:W-:Y:S01]  /*1b00*/  LOP3.LUT R27, R15, 0x80000, RZ, 0xfc, !PT ;  /* 0x000800000f1b7812 */ /* 0x000fe200078efcff */
[----:B------:R-:W-:-:S07]  /*1b10*/  IMAD.MOV.U32 R26, RZ, RZ, R14 ;  /* 0x000000ffff1a7224 */ /* 0x000fce00078e000e */
.L_x_22:
[----:B------:R-:W-:Y:S05]  /*1b20*/  BSYNC.RECONVERGENT B1 ;  /* 0x0000000000017941 */ /* 0x000fea0003800200 */
.L_x_20:
[----:B------:R-:W-:Y:S02]  /*1b30*/  IMAD.MOV.U32 R5, RZ, RZ, 0x0 ;  /* 0x00000000ff057424 */ /* 0x000fe400078e00ff */
[----:B------:R-:W-:Y:S02]  /*1b40*/  IMAD.MOV.U32 R22, RZ, RZ, R26 ;  /* 0x000000ffff167224 */ /* 0x000fe400078e001a */
[----:B------:R-:W-:Y:S01]  /*1b50*/  IMAD.MOV.U32 R23, RZ, RZ, R27 ;  /* 0x000000ffff177224 */ /* 0x000fe200078e001b */
[----:B------:R-:W-:Y:S06]  /*1b60*/  RET.REL.NODEC R4 `(_Z7matMultP7double2ii) ;  /* 0xffffffe404247950 */ /* 0x000fec0003c3ffff */
        .type           $_Z7matMultP7double2ii$__internal_trig_reduction_slowpathd,@function
        .size           $_Z7matMultP7double2ii$__internal_trig_reduction_slowpathd,(.L_x_35 - $_Z7matMultP7double2ii$__internal_trig_reduction_slowpathd)
$_Z7matMultP7double2ii$__internal_trig_reduction_slowpathd:
[--C-:B------:R-:W-:Y:S01]  /*1b70*/  SHF.R.U32.HI R14, RZ, 0x14, R23.reuse ;  /* 0x00000014ff0e7819 */ /* 0x100fe20000011617 */
[----:B------:R-:W-:Y:S02]  /*1b80*/  IMAD.MOV.U32 R10, RZ, RZ, R22 ;  /* 0x000000ffff0a7224 */ /* 0x000fe400078e0016 */
[----:B------:R-:W-:Y:S01]  /*1b90*/  IMAD.MOV.U32 R11, RZ, RZ, R23 ;  /* 0x000000ffff0b7224 */ /* 0x000fe200078e0017 */
[----:B------:R-:W-:Y:S01]  /*1ba0*/  LOP3.LUT R5, R14, 0x7ff, RZ, 0xc0, !PT ;  /* 0x000007ff0e057812 */ /* 0x000fe200078ec0ff */
[----:B------:R-:W-:-:S03]  /*1bb0*/  IMAD.MOV.U32 R4, RZ, RZ, RZ ;  /* 0x000000ffff047224 */ /* 0x000fc600078e00ff */
[----:B------:R-:W-:-:S13]  /*1bc0*/  ISETP.NE.AND P0, PT, R5, 0x7ff, PT ;  /* 0x000007ff0500780c */ /* 0x000fda0003f05270 */
[----:B------:R-:W-:Y:S05]  /*1bd0*/  @!P0 BRA `(.L_x_25) ;  /* 0x0000000800448947 */ /* 0x000fea0003800000 */
[----:B------:R-:W-:Y:S01]  /*1be0*/  VIADD R4, R5, 0xfffffc00 ;  /* 0xfffffc0005047836 */ /* 0x000fe20000000000 */
[----:B------:R-:W-:Y:S01]  /*1bf0*/  BSSY.RECONVERGENT B1, `(.L_x_26) ;  /* 0x000002e000017945 */ /* 0x000fe20003800200 */
[----:B------:R-:W-:-:S03]  /*1c00*/  CS2R R8, SRZ ;  /* 0x0000000000087805 */ /* 0x000fc6000001ff00 */
[----:B------:R-:W-:Y:S02]  /*1c10*/  SHF.R.U32.HI R21, RZ, 0x6, R4 ;  /* 0x00000006ff157819 */ /* 0x000fe40000011604 */
[----:B------:R-:W-:Y:S02]  /*1c20*/  ISETP.GE.U32.AND P0, PT, R4, 0x80, PT ;  /* 0x000000800400780c */ /* 0x000fe40003f06070 */
[C---:B------:R-:W-:Y:S02]  /*1c30*/  IADD3 R12, PT, PT, -R21.reuse, 0x13, RZ ;  /* 0x00000013150c7810 */ /* 0x040fe40007ffe1ff */
[----:B------:R-:W-:Y:S02]  /*1c40*/  IADD3 R13, PT, PT, -R21, 0xf, RZ ;  /* 0x0000000f150d7810 */ /* 0x000fe40007ffe1ff */
[----:B------:R-:W-:-:S04]  /*1c50*/  SEL R12, R12, 0x12, P0 ;  /* 0x000000120c0c7807 */ /* 0x000fc80000000000 */
[----:B------:R-:W-:-:S13]  /*1c60*/  ISETP.GE.AND P0, PT, R13, R12, PT ;  /* 0x0000000c0d00720c */ /* 0x000fda0003f06270 */
[----:B------:R-:W-:Y:S05]  /*1c70*/  @P0 BRA `(.L_x_27) ;  /* 0x0000000000940947 */ /* 0x000fea0003800000 */
[----:B------:R-:W0:Y:S01]  /*1c80*/  LDC.64 R4, c[0x0][0x358] ;  /* 0x0000d600ff047b82 */ /* 0x000e220000000a00 */
[C---:B------:R-:W-:Y:S01]  /*1c90*/  SHF.L.U64.HI R25, R10.reuse, 0xb, R11 ;  /* 0x0000000b0a197819 */ /* 0x040fe2000001020b */
[----:B------:R-:W-:Y:S01]  /*1ca0*/  BSSY.RECONVERGENT B2, `(.L_x_28) ;  /* 0x0000021000027945 */ /* 0x000fe20003800200 */
[----:B------:R-:W-:Y:S01]  /*1cb0*/  IMAD.SHL.U32 R15, R10, 0x800, RZ ;  /* 0x000008000a0f7824 */ /* 0x000fe200078e00ff */
[----:B------:R-:W-:Y:S01]  /*1cc0*/  IADD3 R22, PT, PT, RZ, -R21, -R12 ;  /* 0x80000015ff167210 */ /* 0x000fe20007ffe80c */
[----:B------:R-:W-:Y:S01]  /*1cd0*/  IMAD.MOV.U32 R24, RZ, RZ, RZ ;  /* 0x000000ffff187224 */ /* 0x000fe200078e00ff */
[----:B------:R-:W-:Y:S02]  /*1ce0*/  CS2R R8, SRZ ;  /* 0x0000000000087805 */ /* 0x000fe4000001ff00 */
[----:B------:R-:W-:-:S07]  /*1cf0*/  LOP3.LUT R25, R25, 0x80000000, RZ, 0xfc, !PT ;  /* 0x8000000019197812 */ /* 0x000fce00078efcff */
.L_x_29:
[----:B------:R-:W1:Y:S01]  /*1d00*/  LDC.64 R10, c[0x4][RZ] ;  /* 0x01000000ff0a7b82 */ /* 0x000e620000000a00 */
[----:B0-----:R-:W-:Y:S02]  /*1d10*/  R2UR UR4, R4 ;  /* 0x00000000040472ca */ /* 0x001fe400000e0000 */
[----:B------:R-:W-:Y:S01]  /*1d20*/  R2UR UR5, R5 ;  /* 0x00000000050572ca */ /* 0x000fe200000e0000 */
[----:B-1----:R-:W-:-:S12]  /*1d30*/  IMAD.WIDE R10, R13, 0x8, R10 ;  /* 0x000000080d0a7825 */ /* 0x002fd800078e020a */
[----:B------:R-:W2:Y:S01]  /*1d40*/  LDG.E.64.CONSTANT R10, desc[UR4][R10.64] ;  /* 0x000000040a0a7981 */ /* 0x000ea2000c1e9b00 */
[----:B------:R-:W-:Y:S02]  /*1d50*/  VIADD R22, R22, 0x1 ;  /* 0x0000000116167836 */ /* 0x000fe40000000000 */
[----:B------:R-:W-:Y:S02]  /*1d60*/  VIADD R13, R13, 0x1 ;  /* 0x000000010d0d7836 */ /* 0x000fe40000000000 */
[----:B--2---:R-:W-:-:S04]  /*1d70*/  IMAD.WIDE.U32 R8, P2, R10, R15, R8 ;  /* 0x0000000f0a087225 */ /* 0x004fc80007840008 */
[----:B------:R-:W-:Y:S02]  /*1d80*/  IMAD R27, R10, R25, RZ ;  /* 0x000000190a1b7224 */ /* 0x000fe400078e02ff */
[CC--:B------:R-:W-:Y:S02]  /*1d90*/  IMAD R26, R11.reuse, R15.reuse, RZ ;  /* 0x0000000f0b1a7224 */ /* 0x0c0fe400078e02ff */
[----:B------:R-:W-:Y:S01]  /*1da0*/  IMAD.HI.U32 R29, R11, R15, RZ ;  /* 0x0000000f0b1d7227 */ /* 0x000fe200078e00ff */
[----:B------:R-:W-:-:S03]  /*1db0*/  IADD3 R9, P0, PT, R27, R9, RZ ;  /* 0x000000091b097210 */ /* 0x000fc60007f1e0ff */
[----:B------:R-:W-:Y:S01]  /*1dc0*/  IMAD R27, R24, 0x8, R1 ;  /* 0x00000008181b7824 */ /* 0x000fe200078e0201 */
[----:B------:R-:W-:Y:S01]  /*1dd0*/  IADD3 R9, P1, PT, R26, R9, RZ ;  /* 0x000000091a097210 */ /* 0x000fe20007f3e0ff */
[----:B------:R-:W-:-:S04]  /*1de0*/  IMAD.HI.U32 R26, R10, R25, RZ ;  /* 0x000000190a1a7227 */ /* 0x000fc800078e00ff */
[----:B------:R-:W-:Y:S01]  /*1df0*/  IMAD.X R26, RZ, RZ, R26, P2 ;  /* 0x000000ffff1a7224 */ /* 0x000fe200010e061a */
[----:B------:R0:W-:Y:S01]  /*1e00*/  STL.64 [R27], R8 ;  /* 0x000000081b007387 */ /* 0x0001e20000100a00 */
[----:B------:R-:W-:-:S03]  /*1e10*/  IMAD.HI.U32 R10, R11, R25, RZ ;  /* 0x000000190b0a7227 */ /* 0x000fc600078e00ff */
[----:B------:R-:W-:Y:S01]  /*1e20*/  IADD3.X R26, P0, PT, R29, R26, RZ, P0, !PT ;  /* 0x0000001a1d1a7210 */ /* 0x000fe2000071e4ff */
[----:B------:R-:W-:Y:S02]  /*1e30*/  IMAD R11, R11, R25, RZ ;  /* 0x000000190b0b7224 */ /* 0x000fe400078e02ff */
[----:B------:R-:W-:Y:S02]  /*1e40*/  VIADD R24, R24, 0x1 ;  /* 0x0000000118187836 */ /* 0x000fe40000000000 */
[----:B------:R-:W-:Y:S01]  /*1e50*/  IMAD.X R10, RZ, RZ, R10, P0 ;  /* 0x000000ffff0a7224 */ /* 0x000fe200000e060a */
[----:B------:R-:W-:Y:S02]  /*1e60*/  ISETP.NE.AND P0, PT, R22, -0xf, PT ;  /* 0xfffffff11600780c */ /* 0x000fe40003f05270 */
[----:B------:R-:W-:-:S05]  /*1e70*/  IADD3.X R26, P1, PT, R11, R26, RZ, P1, !PT ;  /* 0x0000001a0b1a7210 */ /* 0x000fca0000f3e4ff */
[----:B0-----:R-:W-:Y:S02]  /*1e80*/  IMAD.X R9, RZ, RZ, R10, P1 ;  /* 0x000000ffff097224 */ /* 0x001fe400008e060a */
[----:B------:R-:W-:-:S04]  /*1e90*/  IMAD.MOV.U32 R8, RZ, RZ, R26 ;  /* 0x000000ffff087224 */ /* 0x000fc800078e001a */
[----:B------:R-:W-:Y:S05]  /*1ea0*/  @P0 BRA `(.L_x_29) ;  /* 0xfffffffc00940947 */ /* 0x000fea000383ffff */
[----:B------:R-:W-:Y:S05]  /*1eb0*/  BSYNC.RECONVERGENT B2 ;  /* 0x0000000000027941 */ /* 0x000fea0003800200 */
.L_x_28:
[----:B------:R-:W-:-:S07]  /*1ec0*/  IMAD.MOV.U32 R13, RZ, RZ, R12 ;  /* 0x000000ffff0d7224 */ /* 0x000fce00078e000c */
.L_x_27:
[----:B------:R-:W-:Y:S05]  /*1ed0*/  BSYNC.RECONVERGENT B1 ;  /* 0x0000000000017941 */ /* 0x000fea0003800200 */
.L_x_26:
[----:B------:R-:W-:Y:S01]  /*1ee0*/  LOP3.LUT P0, R29, R14, 0x3f, RZ, 0xc0, !PT ;  /* 0x0000003f0e1d7812 */ /* 0x000fe2000780c0ff */
[----:B------:R-:W-:-:S04]  /*1ef0*/  IMAD.IADD R4, R21, 0x1, R13 ;  /* 0x0000000115047824 */ /* 0x000fc800078e020d */
[----:B------:R-:W-:-:S05]  /*1f00*/  IMAD.U32 R22, R4, 0x8, R1 ;  /* 0x0000000804167824 */ /* 0x000fca00078e0001 */
[----:B------:R0:W-:Y:S04]  /*1f10*/  STL.64 [R22+-0x78], R8 ;  /* 0xffff880816007387 */ /* 0x0001e80000100a00 */
[----:B------:R-:W2:Y:S04]  /*1f20*/  @P0 LDL.64 R14, [R1+0x8] ;  /* 0x00000800010e0983 */ /* 0x000ea80000100a00 */
[----:B------:R-:W3:Y:S04]  /*1f30*/  LDL.64 R10, [R1+0x10] ;  /* 0x00001000010a7983 */ /* 0x000ee80000100a00 */
[----:B------:R-:W4:Y:S01]  /*1f40*/  LDL.64 R4, [R1+0x18] ;  /* 0x0000180001047983 */ /* 0x000f220000100a00 */
[----:B------:R-:W-:Y:S01]  /*1f50*/  @P0 LOP3.LUT R12, R29, 0x3f, RZ, 0x3c, !PT ;  /* 0x0000003f1d0c0812 */ /* 0x000fe200078e3cff */
[----:B------:R-:W-:Y:S01]  /*1f60*/  BSSY.RECONVERGENT B1, `(.L_x_30) ;  /* 0x0000034000017945 */ /* 0x000fe20003800200 */
[----:B--2---:R-:W-:-:S02]  /*1f70*/  @P0 SHF.R.U64 R13, R14, 0x1, R15 ;  /* 0x000000010e0d0819 */ /* 0x004fc4000000120f */
[----:B------:R-:W-:Y:S02]  /*1f80*/  @P0 SHF.R.U32.HI R15, RZ, 0x1, R15 ;  /* 0x00000001ff0f0819 */ /* 0x000fe4000001160f */
[CC--:B---3--:R-:W-:Y:S02]  /*1f90*/  @P0 SHF.L.U32 R21, R10.reuse, R29.reuse, RZ ;  /* 0x0000001d0a150219 */ /* 0x0c8fe400000006ff */
[----:B0-----:R-:W-:Y:S02]  /*1fa0*/  @P0 SHF.R.U64 R8, R13, R12, R15 ;  /* 0x0000000c0d080219 */ /* 0x001fe4000000120f */
[--C-:B------:R-:W-:Y:S02]  /*1fb0*/  @P0 SHF.R.U32.HI R27, RZ, 0x1, R11.reuse ;  /* 0x00000001ff1b0819 */ /* 0x100fe4000001160b */
[C-C-:B------:R-:W-:Y:S02]  /*1fc0*/  @P0 SHF.R.U64 R25, R10.reuse, 0x1, R11.reuse ;  /* 0x000000010a190819 */ /* 0x140fe4000000120b */
[----:B------:R-:W-:-:S02]  /*1fd0*/  @P0 SHF.L.U64.HI R14, R10, R29, R11 ;  /* 0x0000001d0a0e0219 */ /* 0x000fc4000001020b */
[----:B------:R-:W-:Y:S02]  /*1fe0*/  @P0 SHF.R.U32.HI R9, RZ, R12, R15 ;  /* 0x0000000cff090219 */ /* 0x000fe4000001160f */
[----:B------:R-:W-:Y:S02]  /*1ff0*/  @P0 LOP3.LUT R10, R21, R8, RZ, 0xfc, !PT ;  /* 0x00000008150a0212 */ /* 0x000fe400078efcff */
[----:B----4-:R-:W-:Y:S02]  /*2000*/  @P0 SHF.L.U32 R13, R4, R29, RZ ;  /* 0x0000001d040d0219 */ /* 0x010fe400000006ff */
[----:B------:R-:W-:Y:S02]  /*2010*/  @P0 SHF.R.U64 R22, R25, R12, R27 ;  /* 0x0000000c19160219 */ /* 0x000fe4000000121b */
[----:B------:R-:W-:Y:S01]  /*2020*/  @P0 LOP3.LUT R11, R14, R9, RZ, 0xfc, !PT ;  /* 0x000000090e0b0212 */ /* 0x000fe200078efcff */
[----:B------:R-:W-:Y:S01]  /*2030*/  IMAD.SHL.U32 R9, R10, 0x4, RZ ;  /* 0x000000040a097824 */ /* 0x000fe200078e00ff */
[----:B------:R-:W-:-:S02]  /*2040*/  @P0 SHF.L.U64.HI R29, R4, R29, R5 ;  /* 0x0000001d041d0219 */ /* 0x000fc40000010205 */
[----:B------:R-:W-:Y:S02]  /*2050*/  @P0 SHF.R.U32.HI R12, RZ, R12, R27 ;  /* 0x0000000cff0c0219 */ /* 0x000fe4000001161b */
[----:B------:R-:W-:Y:S02]  /*2060*/  @P0 LOP3.LUT R4, R13, R22, RZ, 0xfc, !PT ;  /* 0x000000160d040212 */ /* 0x000fe400078efcff */
[----:B------:R-:W-:Y:S02]  /*2070*/  SHF.L.U64.HI R10, R10, 0x2, R11 ;  /* 0x000000020a0a7819 */ /* 0x000fe4000001020b */
[----:B------:R-:W-:Y:S02]  /*2080*/  @P0 LOP3.LUT R5, R29, R12, RZ, 0xfc, !PT ;  /* 0x0000000c1d050212 */ /* 0x000fe400078efcff */
[----:B------:R-:W-:Y:S02]  /*2090*/  SHF.L.W.U32.HI R11, R11, 0x2, R4 ;  /* 0x000000020b0b7819 */ /* 0x000fe40000010e04 */
[----:B------:R-:W-:-:S02]  /*20a0*/  IADD3 RZ, P0, PT, RZ, -R9, RZ ;  /* 0x80000009ffff7210 */ /* 0x000fc40007f1e0ff */
[----:B------:R-:W-:Y:S02]  /*20b0*/  LOP3.LUT R8, RZ, R10, RZ, 0x33, !PT ;  /* 0x0000000aff087212 */ /* 0x000fe400078e33ff */
[----:B------:R-:W-:Y:S02]  /*20c0*/  SHF.L.W.U32.HI R4, R4, 0x2, R5 ;  /* 0x0000000204047819 */ /* 0x000fe40000010e05 */
[----:B------:R-:W-:Y:S02]  /*20d0*/  LOP3.LUT R12, RZ, R11, RZ, 0x33, !PT ;  /* 0x0000000bff0c7212 */ /* 0x000fe400078e33ff */
[----:B------:R-:W-:Y:S02]  /*20e0*/  IADD3.X R15, P0, PT, RZ, R8, RZ, P0, !PT ;  /* 0x00000008ff0f7210 */ /* 0x000fe4000071e4ff */
[----:B------:R-:W-:Y:S02]  /*20f0*/  LOP3.LUT R8, RZ, R4, RZ, 0x33, !PT ;  /* 0x00000004ff087212 */ /* 0x000fe400078e33ff */
[----:B------:R-:W-:-:S02]  /*2100*/  IADD3.X R12, P1, PT, RZ, R12, RZ, P0, !PT ;  /* 0x0000000cff0c7210 */ /* 0x000fc4000073e4ff */
[----:B------:R-:W-:-:S03]  /*2110*/  ISETP.GT.U32.AND P2, PT, R11, -0x1, PT ;  /* 0xffffffff0b00780c */ /* 0x000fc60003f44070 */
[----:B------:R-:W-:Y:S01]  /*2120*/  IMAD.X R13, RZ, RZ, R8, P1 ;  /* 0x000000ffff0d7224 */ /* 0x000fe200008e0608 */
[----:B------:R-:W-:-:S04]  /*2130*/  ISETP.GT.AND.EX P0, PT, R4, -0x1, PT, P2 ;  /* 0xffffffff0400780c */ /* 0x000fc80003f04320 */
[----:B------:R-:W-:Y:S02]  /*2140*/  SEL R8, R4, R13, P0 ;  /* 0x0000000d04087207 */ /* 0x000fe40000000000 */
[----:B------:R-:W-:Y:S02]  /*2150*/  SEL R13, R11, R12, P0 ;  /* 0x0000000c0b0d7207 */ /* 0x000fe40000000000 */
[----:B------:R-:W-:-:S04]  /*2160*/  ISETP.NE.U32.AND P1, PT, R8, RZ, PT ;  /* 0x000000ff0800720c */ /* 0x000fc80003f25070 */
[----:B------:R-:W-:Y:S01]  /*2170*/  SEL R12, R13, R8, !P1 ;  /* 0x000000080d0c7207 */ /* 0x000fe20004800000 */
[----:B------:R-:W-:-:S05]  /*2180*/  @!P0 IMAD.MOV R9, RZ, RZ, -R9 ;  /* 0x000000ffff098224 */ /* 0x000fca00078e0a09 */
[----:B------:R-:W0:Y:S02]  /*2190*/  FLO.U32 R12, R12 ;  /* 0x0000000c000c7300 */ /* 0x000e2400000e0000 */
[C---:B0-----:R-:W-:Y:S02]  /*21a0*/  IADD3 R14, PT, PT, -R12.reuse, 0x1f, RZ ;  /* 0x0000001f0c0e7810 */ /* 0x041fe40007ffe1ff */
[----:B------:R-:W-:-:S03]  /*21b0*/  IADD3 R11, PT, PT, -R12, 0x3f, RZ ;  /* 0x0000003f0c0b7810 */ /* 0x000fc60007ffe1ff */
[----:B------:R-:W-:Y:S01]  /*21c0*/  @P1 IMAD.MOV R11, RZ, RZ, R14 ;  /* 0x000000ffff0b1224 */ /* 0x000fe200078e020e */
[----:B------:R-:W-:-:S04]  /*21d0*/  SEL R14, R10, R15, P0 ;  /* 0x0000000f0a0e7207 */ /* 0x000fc80000000000 */
[----:B------:R-:W-:-:S13]  /*21e0*/  ISETP.NE.AND P1, PT, R11, RZ, PT ;  /* 0x000000ff0b00720c */ /* 0x000fda0003f25270 */
[----:B------:R-:W-:Y:S05]  /*21f0*/  @!P1 BRA `(.L_x_31) ;  /* 0x0000000000289947 */ /* 0x000fea0003800000 */
[----:B------:R-:W-:Y:S02]  /*2200*/  LOP3.LUT R10, R11, 0x3f, RZ, 0xc0, !PT ;  /* 0x0000003f0b0a7812 */ /* 0x000fe400078ec0ff */
[--C-:B------:R-:W-:Y:S02]  /*2210*/  SHF.R.U64 R12, R9, 0x1, R14.reuse ;  /* 0x00000001090c7819 */ /* 0x100fe4000000120e */
[----:B------:R-:W-:Y:S02]  /*2220*/  SHF.R.U32.HI R14, RZ, 0x1, R14 ;  /* 0x00000001ff0e7819 */ /* 0x000fe4000001160e */
[----:B------:R-:W-:Y:S02]  /*2230*/  LOP3.LUT R9, R11, 0x3f, RZ, 0xc, !PT ;  /* 0x0000003f0b097812 */ /* 0x000fe400078e0cff */
[CC--:B------:R-:W-:Y:S02]  /*2240*/  SHF.L.U64.HI R15, R13.reuse, R10.reuse, R8 ;  /* 0x0000000a0d0f7219 */ /* 0x0c0fe40000010208 */
[----:B------:R-:W-:-:S02]  /*2250*/  SHF.L.U32 R10, R13, R10, RZ ;  /* 0x0000000a0d0a7219 */ /* 0x000fc400000006ff */
[-CC-:B------:R-:W-:Y:S02]  /*2260*/  SHF.R.U64 R13, R12, R9.reuse, R14.reuse ;  /* 0x000000090c0d7219 */ /* 0x180fe4000000120e */
[----:B------:R-:W-:Y:S02]  /*2270*/  SHF.R.U32.HI R8, RZ, R9, R14 ;  /* 0x00000009ff087219 */ /* 0x000fe4000001160e */
[----:B------:R-:W-:Y:S02]  /*2280*/  LOP3.LUT R13, R10, R13, RZ, 0xfc, !PT ;  /* 0x0000000d0a0d7212 */ /* 0x000fe400078efcff */
[----:B------:R-:W-:-:S07]  /*2290*/  LOP3.LUT R8, R15, R8, RZ, 0xfc, !PT ;  /* 0x000000080f087212 */ /* 0x000fce00078efcff */
.L_x_31:
[----:B------:R-:W-:Y:S05]  /*22a0*/  BSYNC.RECONVERGENT B1 ;  /* 0x0000000000017941 */ /* 0x000fea0003800200 */
.L_x_30:
[----:B------:R-:W-:-:S04]  /*22b0*/  IMAD.WIDE.U32 R14, R13, 0x2168c235, RZ ;  /* 0x2168c2350d0e7825 */ /* 0x000fc800078e00ff */
[----:B------:R-:W-:Y:S01]  /*22c0*/  IMAD.MOV.U32 R24, RZ, RZ, R15 ;  /* 0x000000ffff187224 */ /* 0x000fe200078e000f */
[----:B------:R-:W-:Y:S01]  /*22d0*/  IADD3 RZ, P1, PT, R14, R14, RZ ;  /* 0x0000000e0eff7210 */ /* 0x000fe20007f3e0ff */
[----:B------:R-:W-:Y:S02]  /*22e0*/  IMAD.MOV.U32 R25, RZ, RZ, RZ ;  /* 0x000000ffff197224 */ /* 0x000fe400078e00ff */
[----:B------:R-:W-:-:S04]  /*22f0*/  IMAD.HI.U32 R9, R8, -0x36f0255e, RZ ;  /* 0xc90fdaa208097827 */ /* 0x000fc800078e00ff */
[----:B------:R-:W-:-:S04]  /*2300*/  IMAD.WIDE.U32 R12, R13, -0x36f0255e, R24 ;  /* 0xc90fdaa20d0c7825 */ /* 0x000fc800078e0018 */
[C---:B------:R-:W-:Y:S02]  /*2310*/  IMAD R15, R8.reuse, -0x36f0255e, RZ ;  /* 0xc90fdaa2080f7824 */ /* 0x040fe400078e02ff */
[----:B------:R-:W-:-:S04]  /*2320*/  IMAD.WIDE.U32 R12, P2, R8, 0x2168c235, R12 ;  /* 0x2168c235080c7825 */ /* 0x000fc8000784000c */
[----:B------:R-:W-:Y:S01]  /*2330*/  IMAD.X R8, RZ, RZ, R9, P2 ;  /* 0x000000ffff087224 */ /* 0x000fe200010e0609 */
[----:B------:R-:W-:Y:S02]  /*2340*/  IADD3 R9, P2, PT, R15, R13, RZ ;  /* 0x0000000d0f097210 */ /* 0x000fe40007f5e0ff */
[----:B------:R-:W-:Y:S02]  /*2350*/  IADD3.X RZ, P1, PT, R12, R12, RZ, P1, !PT ;  /* 0x0000000c0cff7210 */ /* 0x000fe40000f3e4ff */
[C---:B------:R-:W-:Y:S01]  /*2360*/  ISETP.GT.U32.AND P3, PT, R9.reuse, RZ, PT ;  /* 0x000000ff0900720c */ /* 0x040fe20003f64070 */
[----:B------:R-:W-:Y:S01]  /*2370*/  IMAD.X R8, RZ, RZ, R8, P2 ;  /* 0x000000ffff087224 */ /* 0x000fe200010e0608 */
[----:B------:R-:W-:-:S04]  /*2380*/  IADD3.X R10, P2, PT, R9, R9, RZ, P1, !PT ;  /* 0x00000009090a7210 */ /* 0x000fc80000f5e4ff */
[C---:B------:R-:W-:Y:S01]  /*2390*/  ISETP.GT.AND.EX P1, PT, R8.reuse, RZ, PT, P3 ;  /* 0x000000ff0800720c */ /* 0x040fe20003f24330 */
[----:B------:R-:W-:-:S03]  /*23a0*/  IMAD.X R13, R8, 0x1, R8, P2 ;  /* 0x00000001080d7824 */ /* 0x000fc600010e0608 */
[----:B------:R-:W-:Y:S02]  /*23b0*/  SEL R10, R10, R9, P1 ;  /* 0x000000090a0a7207 */ /* 0x000fe40000800000 */
[----:B------:R-:W-:Y:S02]  /*23c0*/  SEL R9, R13, R8, P1 ;  /* 0x000000080d097207 */ /* 0x000fe40000800000 */
[----:B------:R-:W-:Y:S02]  /*23d0*/  IADD3 R10, P2, PT, R10, 0x1, RZ ;  /* 0x000000010a0a7810 */ /* 0x000fe40007f5e0ff */
[----:B------:R-:W-:Y:S02]  /*23e0*/  SEL R8, RZ, 0xffffffff, !P1 ;  /* 0xffffffffff087807 */ /* 0x000fe40004800000 */
[----:B------:R-:W-:Y:S01]  /*23f0*/  LOP3.LUT P1, R23, R23, 0x80000000, RZ, 0xc0, !PT ;  /* 0x8000000017177812 */ /* 0x000fe2000782c0ff */
[----:B------:R-:W-:Y:S02]  /*2400*/  IMAD.X R9, RZ, RZ, R9, P2 ;  /* 0x000000ffff097224 */ /* 0x000fe400010e0609 */
[----:B------:R-:W-:Y:S01]  /*2410*/  IMAD.IADD R8, R8, 0x1, -R11 ;  /* 0x0000000108087824 */ /* 0x000fe200078e0a0b */
[----:B------:R-:W-:-:S02]  /*2420*/  SHF.R.U32.HI R11, RZ, 0x1e, R5 ;  /* 0x0000001eff0b7819 */ /* 0x000fc40000011605 */
[----:B------:R-:W-:Y:S01]  /*2430*/  SHF.R.U64 R10, R10, 0xa, R9 ;  /* 0x0000000a0a0a7819 */ /* 0x000fe20000001209 */
[----:B------:R-:W-:Y:S01]  /*2440*/  IMAD.SHL.U32 R8, R8, 0x100000, RZ ;  /* 0x0010000008087824 */ /* 0x000fe200078e00ff */
[----:B------:R-:W-:Y:S02]  /*2450*/  LEA.HI R4, R4, R11, RZ, 0x1 ;  /* 0x0000000b04047211 */ /* 0x000fe400078f08ff */
[----:B------:R-:W-:Y:S02]  /*2460*/  IADD3 R10, P2, PT, R10, 0x1, RZ ;  /* 0x000000010a0a7810 */ /* 0x000fe40007f5e0ff */
[----:B------:R-:W-:Y:S01]  /*2470*/  @!P0 LOP3.LUT R23, R23, 0x80000000, RZ, 0x3c, !PT ;  /* 0x8000000017178812 */ /* 0x000fe200078e3cff */
[----:B------:R-:W-:Y:S01]  /*2480*/  @P1 IMAD.MOV R4, RZ, RZ, -R4 ;  /* 0x000000ffff041224 */ /* 0x000fe200078e0a04 */
[----:B------:R-:W-:-:S04]  /*2490*/  LEA.HI.X R9, R9, RZ, RZ, 0x16, P2 ;  /* 0x000000ff09097211 */ /* 0x000fc800010fb4ff */
[--C-:B------:R-:W-:Y:S02]  /*24a0*/  SHF.R.U64 R10, R10, 0x1, R9.reuse ;  /* 0x000000010a0a7819 */ /* 0x100fe40000001209 */
[----:B------:R-:W-:Y:S02]  /*24b0*/  SHF.R.U32.HI R5, RZ, 0x1, R9 ;  /* 0x00000001ff057819 */ /* 0x000fe40000011609 */
[----:B------:R-:W-:-:S04]  /*24c0*/  IADD3 R10, P2, P3, RZ, RZ, R10 ;  /* 0x000000ffff0a7210 */ /* 0x000fc80007b5e00a */
[----:B------:R-:W-:-:S04]  /*24d0*/  IADD3.X R8, PT, PT, R8, 0x3fe00000, R5, P2, P3 ;  /* 0x3fe0000008087810 */ /* 0x000fc800017e6405 */
[----:B------:R-:W-:-:S07]  /*24e0*/  LOP3.LUT R11, R8, R23, RZ, 0xfc, !PT ;  /* 0x00000017080b7212 */ /* 0x000fce00078efcff */
.L_x_25:
[----:B------:R-:W-:-:S04]  /*24f0*/  IMAD.MOV.U32 R21, RZ, RZ, 0x0 ;  /* 0x00000000ff157424 */ /* 0x000fc800078e00ff */
[----:B------:R-:W-:Y:S05]  /*2500*/  RET.REL.NODEC R20 `(_Z7matMultP7double2ii) ;  /* 0xffffffd814bc7950 */ /* 0x000fea0003c3ffff */
.L_x_32:
[----:B------:R-:W-:-:S00]  /*2510*/  BRA `(.L_x_32) ;  /* 0xfffffffc00fc7947 */ /* 0x000fc0000383ffff */
[----:B------:R-:W-:-:S00]  /*2520*/  NOP ;  /* 0x0000000000007918 */ /* 0x000fc00000000000 */
        /* <DEDUP_REMOVED lines=13> */
.L_x_35:


//--------------------- .nv.global.init           --------------------------
	.section	.nv.global.init,"aw",@progbits
	.align	16
.nv.global.init:
	.type		__cudart_sin_cos_coeffs,@object
	.size		__cudart_sin_cos_coeffs,(__cudart_i2opi_d - __cudart_sin_cos_coeffs)
__cudart_sin_cos_coeffs:
        /*0000*/ 	.byte	0x46, 0xd2, 0xb0, 0x2c, 0xf1, 0xe5, 0x5a, 0xbe, 0x92, 0xe3, 0xac, 0x69, 0xe3, 0x1d, 0xc7, 0x3e
        /*0010*/ 	.byte	0xa1, 0x62, 0xdb, 0x19, 0xa0, 0x01, 0x2a, 0xbf, 0x18, 0x08, 0x11, 0x11, 0x11, 0x11, 0x81, 0x3f
        /*0020*/ 	.byte	0x54, 0x55, 0x55, 0x55, 0x55, 0x55, 0xc5, 0xbf, 0x00, 0x00, 0x00, 0x00, 0x00, 0x00, 0x00, 0x00
        /*0030*/ 	.byte	0x00, 0x00, 0x00, 0x00, 0x00, 0x00, 0x00, 0x00, 0x64, 0x81, 0xfd, 0x20, 0x83, 0xff, 0xa8, 0xbd
        /*0040*/ 	.byte	0x28, 0x85, 0xef, 0xc1, 0xa7, 0xee, 0x21, 0x3e, 0xd9, 0xe6, 0x06, 0x8e, 0x4f, 0x7e, 0x92, 0xbe
        /*0050*/ 	.byte	0xe9, 0xbc, 0xdd, 0x19, 0xa0, 0x01, 0xfa, 0x3e, 0x47, 0x5d, 0xc1, 0x16, 0x6c, 0xc1, 0x56, 0xbf
        /*0060*/ 	.byte	0x51, 0x55, 0x55, 0x55, 0x55, 0x55, 0xa5, 0x3f, 0x00, 0x00, 0x00, 0x00, 0x00, 0x00, 0xe0, 0xbf
        /*0070*/ 	.byte	0x00, 0x00, 0x00, 0x00, 0x00, 0x00, 0xf0, 0x3f, 0x00, 0x00, 0x00, 0x00, 0x00, 0x00, 0x00, 0x00
	.type		__cudart_i2opi_d,@object
	.size		__cudart_i2opi_d,(.L_0 - __cudart_i2opi_d)
__cudart_i2opi_d:
        /* <DEDUP_REMOVED lines=9> */
.L_0:


//--------------------- .nv.shared.reserved.0     --------------------------
	.section	.nv.shared.reserved.0,"aw",@nobits
	.weak		__nv_reservedSMEM_offset_0_alias
	.size		__nv_reservedSMEM_offset_0_alias, 0, 64
	.other		__nv_reservedSMEM_offset_0_alias,@"STO_CUDA_RESERVED_SHARED STV_DEFAULT"
__nv_reservedSMEM_offset_0_alias:
	.zero		0
	.zero		64


//--------------------- .nv.constant0._Z7matMultP7double2ii --------------------------
	.section	.nv.constant0._Z7matMultP7double2ii,"a",@progbits
	.sectionflags	@""
	.align	4
.nv.constant0._Z7matMultP7double2ii:
	.zero		912


//--------------------- SYMBOLS --------------------------

	.type		.nv.reservedSmem.offset0,@object
	.size		.nv.reservedSmem.offset0,0x4
